// auto-generated by cutlass_sweep.sparse_gemm — config: {"arch": "sm_100", "cluster_m": 1, "cluster_n": 1, "dtype": "e4m3", "tile_k": 128, "tile_m": 128, "tile_n": 256}
#include "cutlass/cutlass.h"
#include "cutlass/gemm/collective/collective_builder.hpp"
#include "cutlass/gemm/device/gemm_universal_adapter.h"
#include "cutlass/gemm/kernel/gemm_universal.hpp"
#include "cutlass/epilogue/collective/collective_builder.hpp"

using Elem = cutlass::float_e4m3_t;
using Acc  = float;
using TileShape    = cute::Shape<cute::_128, cute::_256, cute::_128>;
using ClusterShape = cute::Shape<cute::_1, cute::_1, cute::_1>;

using CollectiveEpilogue = typename cutlass::epilogue::collective::CollectiveBuilder<
    cutlass::arch::Sm100, cutlass::arch::OpClassSparseTensorOp,
    TileShape, ClusterShape,
    cutlass::epilogue::collective::EpilogueTileAuto,
    Acc, Acc,
    Acc, cutlass::layout::ColumnMajor, 128 / cutlass::sizeof_bits<Acc>::value,
    Acc, cutlass::layout::ColumnMajor, 128 / cutlass::sizeof_bits<Acc>::value,
    cutlass::epilogue::TmaWarpSpecialized1Sm
  >::CollectiveOp;

using CollectiveMainloop = typename cutlass::gemm::collective::CollectiveBuilder<
    cutlass::arch::Sm100, cutlass::arch::OpClassSparseTensorOp,
    Elem, cutlass::layout::RowMajor, 2 * 128 / cutlass::sizeof_bits<Elem>::value,
    Elem, cutlass::layout::ColumnMajor, 128 / cutlass::sizeof_bits<Elem>::value,
    Acc,
    TileShape, ClusterShape,
    cutlass::gemm::collective::StageCountAutoCarveoutEpi<CollectiveEpilogue>,
    cutlass::gemm::KernelSparseTmaWarpSpecialized1SmSm100
  >::CollectiveOp;

using GemmKernel = cutlass::gemm::kernel::GemmUniversal<
    cute::Shape<int,int,int,int>,
    CollectiveMainloop,
    CollectiveEpilogue
>;
using Gemm = cutlass::gemm::device::GemmUniversalAdapter<GemmKernel>;

auto* _anchor = &cutlass::device_kernel<GemmKernel>;


// ===== COMPILED SASS (sm_100a) =====

	.target	sm_100a

	.elftype	@"ET_EXEC"


//--------------------- .note.nv.tkinfo           --------------------------
	.section	.note.nv.tkinfo,"",@"SHT_NOTE"
	.sectionflags	@"SHF_NOTE_NV_TKINFO"
	.tkinfo
        /*0018*/ 	.word	0x00000002
        /*0030*/ 	.string	""
        /*0030*/ 	.string	"ptxas"
        /*0030*/ 	.string	"Cuda compilation tools, release 13.0, V13.0.88"
        /*0030*/ 	.string	"Build cuda_13.0.r13.0/compiler.36424714_0"
        /*0030*/ 	.string	"-arch sm_100a -m 64 "



//--------------------- .note.nv.cuinfo           --------------------------
	.section	.note.nv.cuinfo,"",@"SHT_NOTE"
	.sectionflags	@"SHF_NOTE_NV_CUINFO"
        /*0018*/ 	.short	0x0002
        /*001a*/ 	.short	0x0064
        /*001c*/ 	.short	0x0082
	.zero		2


//--------------------- .nv.info                  --------------------------
	.section	.nv.info,"",@"SHT_CUDA_INFO"
	.align	4


	//----- nvinfo : EIATTR_REGCOUNT
	.align		4
        /*0000*/ 	.byte	0x04, 0x2f
        /*0002*/ 	.short	(.L_19 - .L_18)
	.align		4
.L_18:
        /*0004*/ 	.word	index@(_ZN7cutlass13device_kernelINS_4gemm6kernel13GemmUniversalIN4cute5tupleIJiiiiEEENS1_10collective13CollectiveMmaINS1_41MainloopSm100TmaUmmaWarpSpecializedSparseILi4ELi2ELi1ENS5_IJNS4_1CILi1EEESB_SB_EEEEENS5_IJNSA_ILi128EEENSA_ILi256EEESE_EEENS_12float_e4m3_tENS5_IJNS4_6LayoutINS5_IJiNS5_IJNSA_ILi2EEEiEEEiEEENS5_IJlNS5_IJSB_SJ_EEElEEEEENSI_INS5_IJNS5_IJSE_iEEESP_iEEENS5_IJNS5_IJSE_NSA_ILi16384EEEEEENS5_IJSB_lEEElEEEEEEEESH_NS5_IJlSB_lEEENS4_8TiledMMAINS4_8MMA_AtomIJNS4_26SM100_MMA_F8F6F4_SS_SPARSEISH_SH_fLi128ELi256ELNS4_4UMMA5MajorE0ELS12_0ELNS11_7ScaleInE0ELS13_0EEEEEENSI_ISC_NS5_IJNSA_ILi0EEES16_S16_EEEEENS5_IJNS4_10UnderscoreES19_S19_EEEEENS4_13SM90_TMA_LOADENS4_14ComposedLayoutINS4_7SwizzleILi2ELi4ELi3EEENS4_25smem_sparse_ptr_flag_bitsILi2ELi8EEENSI_INS5_IJNS5_IJSB_NSA_ILi8EEEEEENS5_IJSJ_NSA_ILi64EEEEEEEEENS5_IJNS5_IJS16_SE_EEESM_EEEEEEEvNS4_8identityES1C_NS1D_INS1E_ILi3ELi4ELi3EEENS4_18smem_ptr_flag_bitsILi8EEENSI_INS5_IJS1I_SE_EEENS5_IJSE_SB_EEEEEEEvS1R_EENS_8epilogue10collective18CollectiveEpilogueINS20_23Sm100TmaWarpSpecializedILi3ELi2ELi32ELb1ELb0EEEJSG_NS5_IJNSI_ISE_SB_EENSI_INSA_ILi32EEESB_EEEEEfNS5_IJSB_llEEEfS29_NS20_6fusion15FusionCallbacksIS24_NS2A_17LinearCombinationIffffLNS_15FloatRoundStyleE2EEESG_S28_JEEENS4_5SM1004TMEM4LOAD26SM100_TMEM_LOAD_32dp32b32xES1C_NS1D_INS1E_ILi2ELi5ELi2EEENS1T_ILi32EEENSI_INS5_IJS26_NSA_ILi4EEEEEENS5_IJSB_S26_EEEEEEENS4_39AutoVectorizingCopyWithAssumedAlignmentILi128EEENS4_14SM90_TMA_STOREES2Q_S2S_S2S_EEEvvEEEEvNT_6ParamsE)
        /*0008*/ 	.word	0x0000006f


	//----- nvinfo : EIATTR_FRAME_SIZE
	.align		4
.L_19:
        /*000c*/ 	.byte	0x04, 0x11
        /*000e*/ 	.short	(.L_21 - .L_20)
	.align		4
.L_20:
        /*0010*/ 	.word	index@($__internal_2_$__cuda_sm10x_tcgen05_guardrail_trap_unallocated_columns_being_dealloced)
        /*0014*/ 	.word	0x00000000


	//----- nvinfo : EIATTR_FRAME_SIZE
	.align		4
.L_21:
        /*0018*/ 	.byte	0x04, 0x11
        /*001a*/ 	.short	(.L_23 - .L_22)
	.align		4
.L_22:
        /*001c*/ 	.word	index@($__internal_1_$__cuda_sm10x_tcgen05_guardrail_trap_phase_invalid_during_alloc)
        /*0020*/ 	.word	0x00000000


	//----- nvinfo : EIATTR_FRAME_SIZE
	.align		4
.L_23:
        /*0024*/ 	.byte	0x04, 0x11
        /*0026*/ 	.short	(.L_25 - .L_24)
	.align		4
.L_24:
        /*0028*/ 	.word	index@($__internal_0_$__cuda_sm10x_tcgen05_guardrail_trap_col_being_dealloced_not_returned_by_alloc)
        /*002c*/ 	.word	0x00000000


	//----- nvinfo : EIATTR_FRAME_SIZE
	.align		4
.L_25:
        /*0030*/ 	.byte	0x04, 0x11
        /*0032*/ 	.short	(.L_27 - .L_26)
	.align		4
.L_26:
        /*0034*/ 	.word	index@(_ZN7cutlass13device_kernelINS_4gemm6kernel13GemmUniversalIN4cute5tupleIJiiiiEEENS1_10collective13CollectiveMmaINS1_41MainloopSm100TmaUmmaWarpSpecializedSparseILi4ELi2ELi1ENS5_IJNS4_1CILi1EEESB_SB_EEEEENS5_IJNSA_ILi128EEENSA_ILi256EEESE_EEENS_12float_e4m3_tENS5_IJNS4_6LayoutINS5_IJiNS5_IJNSA_ILi2EEEiEEEiEEENS5_IJlNS5_IJSB_SJ_EEElEEEEENSI_INS5_IJNS5_IJSE_iEEESP_iEEENS5_IJNS5_IJSE_NSA_ILi16384EEEEEENS5_IJSB_lEEElEEEEEEEESH_NS5_IJlSB_lEEENS4_8TiledMMAINS4_8MMA_AtomIJNS4_26SM100_MMA_F8F6F4_SS_SPARSEISH_SH_fLi128ELi256ELNS4_4UMMA5MajorE0ELS12_0ELNS11_7ScaleInE0ELS13_0EEEEEENSI_ISC_NS5_IJNSA_ILi0EEES16_S16_EEEEENS5_IJNS4_10UnderscoreES19_S19_EEEEENS4_13SM90_TMA_LOADENS4_14ComposedLayoutINS4_7SwizzleILi2ELi4ELi3EEENS4_25smem_sparse_ptr_flag_bitsILi2ELi8EEENSI_INS5_IJNS5_IJSB_NSA_ILi8EEEEEENS5_IJSJ_NSA_ILi64EEEEEEEEENS5_IJNS5_IJS16_SE_EEESM_EEEEEEEvNS4_8identityES1C_NS1D_INS1E_ILi3ELi4ELi3EEENS4_18smem_ptr_flag_bitsILi8EEENSI_INS5_IJS1I_SE_EEENS5_IJSE_SB_EEEEEEEvS1R_EENS_8epilogue10collective18CollectiveEpilogueINS20_23Sm100TmaWarpSpecializedILi3ELi2ELi32ELb1ELb0EEEJSG_NS5_IJNSI_ISE_SB_EENSI_INSA_ILi32EEESB_EEEEEfNS5_IJSB_llEEEfS29_NS20_6fusion15FusionCallbacksIS24_NS2A_17LinearCombinationIffffLNS_15FloatRoundStyleE2EEESG_S28_JEEENS4_5SM1004TMEM4LOAD26SM100_TMEM_LOAD_32dp32b32xES1C_NS1D_INS1E_ILi2ELi5ELi2EEENS1T_ILi32EEENSI_INS5_IJS26_NSA_ILi4EEEEEENS5_IJSB_S26_EEEEEEENS4_39AutoVectorizingCopyWithAssumedAlignmentILi128EEENS4_14SM90_TMA_STOREES2Q_S2S_S2S_EEEvvEEEEvNT_6ParamsE)
        /*0038*/ 	.word	0x00000000


	//----- nvinfo : EIATTR_MIN_STACK_SIZE
	.align		4
.L_27:
        /*003c*/ 	.byte	0x04, 0x12
        /*003e*/ 	.short	(.L_29 - .L_28)
	.align		4
.L_28:
        /*0040*/ 	.word	index@(_ZN7cutlass13device_kernelINS_4gemm6kernel13GemmUniversalIN4cute5tupleIJiiiiEEENS1_10collective13CollectiveMmaINS1_41MainloopSm100TmaUmmaWarpSpecializedSparseILi4ELi2ELi1ENS5_IJNS4_1CILi1EEESB_SB_EEEEENS5_IJNSA_ILi128EEENSA_ILi256EEESE_EEENS_12float_e4m3_tENS5_IJNS4_6LayoutINS5_IJiNS5_IJNSA_ILi2EEEiEEEiEEENS5_IJlNS5_IJSB_SJ_EEElEEEEENSI_INS5_IJNS5_IJSE_iEEESP_iEEENS5_IJNS5_IJSE_NSA_ILi16384EEEEEENS5_IJSB_lEEElEEEEEEEESH_NS5_IJlSB_lEEENS4_8TiledMMAINS4_8MMA_AtomIJNS4_26SM100_MMA_F8F6F4_SS_SPARSEISH_SH_fLi128ELi256ELNS4_4UMMA5MajorE0ELS12_0ELNS11_7ScaleInE0ELS13_0EEEEEENSI_ISC_NS5_IJNSA_ILi0EEES16_S16_EEEEENS5_IJNS4_10UnderscoreES19_S19_EEEEENS4_13SM90_TMA_LOADENS4_14ComposedLayoutINS4_7SwizzleILi2ELi4ELi3EEENS4_25smem_sparse_ptr_flag_bitsILi2ELi8EEENSI_INS5_IJNS5_IJSB_NSA_ILi8EEEEEENS5_IJSJ_NSA_ILi64EEEEEEEEENS5_IJNS5_IJS16_SE_EEESM_EEEEEEEvNS4_8identityES1C_NS1D_INS1E_ILi3ELi4ELi3EEENS4_18smem_ptr_flag_bitsILi8EEENSI_INS5_IJS1I_SE_EEENS5_IJSE_SB_EEEEEEEvS1R_EENS_8epilogue10collective18CollectiveEpilogueINS20_23Sm100TmaWarpSpecializedILi3ELi2ELi32ELb1ELb0EEEJSG_NS5_IJNSI_ISE_SB_EENSI_INSA_ILi32EEESB_EEEEEfNS5_IJSB_llEEEfS29_NS20_6fusion15FusionCallbacksIS24_NS2A_17LinearCombinationIffffLNS_15FloatRoundStyleE2EEESG_S28_JEEENS4_5SM1004TMEM4LOAD26SM100_TMEM_LOAD_32dp32b32xES1C_NS1D_INS1E_ILi2ELi5ELi2EEENS1T_ILi32EEENSI_INS5_IJS26_NSA_ILi4EEEEEENS5_IJSB_S26_EEEEEEENS4_39AutoVectorizingCopyWithAssumedAlignmentILi128EEENS4_14SM90_TMA_STOREES2Q_S2S_S2S_EEEvvEEEEvNT_6ParamsE)
        /*0044*/ 	.word	0x00000000
.L_29:


//--------------------- .nv.compat                --------------------------
	.section	.nv.compat,"",@"SHT_CUDA_COMPAT_INFO"
	.align	4
        /*0000*/ 	.byte	0x02, 0x09, 0x01, 0x00, 0x02, 0x02, 0x02, 0x00, 0x02, 0x05, 0x05, 0x00, 0x03, 0x07, 0x01, 0x01
        /*0010*/ 	.byte	0x02, 0x03, 0x01, 0x00, 0x02, 0x06, 0x01, 0x00, 0x04, 0x0b, 0x08, 0x00, 0x09, 0x00, 0x00, 0x00
        /*0020*/ 	.byte	0x00, 0x00, 0x00, 0x00


//--------------------- .nv.info._ZN7cutlass13device_kernelINS_4gemm6kernel13GemmUniversalIN4cute5tupleIJiiiiEEENS1_10collective13CollectiveMmaINS1_41MainloopSm100TmaUmmaWarpSpecializedSparseILi4ELi2ELi1ENS5_IJNS4_1CILi1EEESB_SB_EEEEENS5_IJNSA_ILi128EEENSA_ILi256EEESE_EEENS_12float_e4m3_tENS5_IJNS4_6LayoutINS5_IJiNS5_IJNSA_ILi2EEEiEEEiEEENS5_IJlNS5_IJSB_SJ_EEElEEEEENSI_INS5_IJNS5_IJSE_iEEESP_iEEENS5_IJNS5_IJSE_NSA_ILi16384EEEEEENS5_IJSB_lEEElEEEEEEEESH_NS5_IJlSB_lEEENS4_8TiledMMAINS4_8MMA_AtomIJNS4_26SM100_MMA_F8F6F4_SS_SPARSEISH_SH_fLi128ELi256ELNS4_4UMMA5MajorE0ELS12_0ELNS11_7ScaleInE0ELS13_0EEEEEENSI_ISC_NS5_IJNSA_ILi0EEES16_S16_EEEEENS5_IJNS4_10UnderscoreES19_S19_EEEEENS4_13SM90_TMA_LOADENS4_14ComposedLayoutINS4_7SwizzleILi2ELi4ELi3EEENS4_25smem_sparse_ptr_flag_bitsILi2ELi8EEENSI_INS5_IJNS5_IJSB_NSA_ILi8EEEEEENS5_IJSJ_NSA_ILi64EEEEEEEEENS5_IJNS5_IJS16_SE_EEESM_EEEEEEEvNS4_8identityES1C_NS1D_INS1E_ILi3ELi4ELi3EEENS4_18smem_ptr_flag_bitsILi8EEENSI_INS5_IJS1I_SE_EEENS5_IJSE_SB_EEEEEEEvS1R_EENS_8epilogue10collective18CollectiveEpilogueINS20_23Sm100TmaWarpSpecializedILi3ELi2ELi32ELb1ELb0EEEJSG_NS5_IJNSI_ISE_SB_EENSI_INSA_ILi32EEESB_EEEEEfNS5_IJSB_llEEEfS29_NS20_6fusion15FusionCallbacksIS24_NS2A_17LinearCombinationIffffLNS_15FloatRoundStyleE2EEESG_S28_JEEENS4_5SM1004TMEM4LOAD26SM100_TMEM_LOAD_32dp32b32xES1C_NS1D_INS1E_ILi2ELi5ELi2EEENS1T_ILi32EEENSI_INS5_IJS26_NSA_ILi4EEEEEENS5_IJSB_S26_EEEEEEENS4_39AutoVectorizingCopyWithAssumedAlignmentILi128EEENS4_14SM90_TMA_STOREES2Q_S2S_S2S_EEEvvEEEEvNT_6ParamsE --------------------------
	.section	.nv.info._ZN7cutlass13device_kernelINS_4gemm6kernel13GemmUniversalIN4cute5tupleIJiiiiEEENS1_10collective13CollectiveMmaINS1_41MainloopSm100TmaUmmaWarpSpecializedSparseILi4ELi2ELi1ENS5_IJNS4_1CILi1EEESB_SB_EEEEENS5_IJNSA_ILi128EEENSA_ILi256EEESE_EEENS_12float_e4m3_tENS5_IJNS4_6LayoutINS5_IJiNS5_IJNSA_ILi2EEEiEEEiEEENS5_IJlNS5_IJSB_SJ_EEElEEEEENSI_INS5_IJNS5_IJSE_iEEESP_iEEENS5_IJNS5_IJSE_NSA_ILi16384EEEEEENS5_IJSB_lEEElEEEEEEEESH_NS5_IJlSB_lEEENS4_8TiledMMAINS4_8MMA_AtomIJNS4_26SM100_MMA_F8F6F4_SS_SPARSEISH_SH_fLi128ELi256ELNS4_4UMMA5MajorE0ELS12_0ELNS11_7ScaleInE0ELS13_0EEEEEENSI_ISC_NS5_IJNSA_ILi0EEES16_S16_EEEEENS5_IJNS4_10UnderscoreES19_S19_EEEEENS4_13SM90_TMA_LOADENS4_14ComposedLayoutINS4_7SwizzleILi2ELi4ELi3EEENS4_25smem_sparse_ptr_flag_bitsILi2ELi8EEENSI_INS5_IJNS5_IJSB_NSA_ILi8EEEEEENS5_IJSJ_NSA_ILi64EEEEEEEEENS5_IJNS5_IJS16_SE_EEESM_EEEEEEEvNS4_8identityES1C_NS1D_INS1E_ILi3ELi4ELi3EEENS4_18smem_ptr_flag_bitsILi8EEENSI_INS5_IJS1I_SE_EEENS5_IJSE_SB_EEEEEEEvS1R_EENS_8epilogue10collective18CollectiveEpilogueINS20_23Sm100TmaWarpSpecializedILi3ELi2ELi32ELb1ELb0EEEJSG_NS5_IJNSI_ISE_SB_EENSI_INSA_ILi32EEESB_EEEEEfNS5_IJSB_llEEEfS29_NS20_6fusion15FusionCallbacksIS24_NS2A_17LinearCombinationIffffLNS_15FloatRoundStyleE2EEESG_S28_JEEENS4_5SM1004TMEM4LOAD26SM100_TMEM_LOAD_32dp32b32xES1C_NS1D_INS1E_ILi2ELi5ELi2EEENS1T_ILi32EEENSI_INS5_IJS26_NSA_ILi4EEEEEENS5_IJSB_S26_EEEEEEENS4_39AutoVectorizingCopyWithAssumedAlignmentILi128EEENS4_14SM90_TMA_STOREES2Q_S2S_S2S_EEEvvEEEEvNT_6ParamsE,"",@"SHT_CUDA_INFO"
	.sectionflags	@""
	.align	4


	//----- nvinfo : EIATTR_CUDA_API_VERSION
	.align		4
        /*0000*/ 	.byte	0x04, 0x37
        /*0002*/ 	.short	(.L_31 - .L_30)
.L_30:
        /*0004*/ 	.word	0x00000082


	//----- nvinfo : EIATTR_KPARAM_INFO
	.align		4
.L_31:
        /*0008*/ 	.byte	0x04, 0x17
        /*000a*/ 	.short	(.L_33 - .L_32)
.L_32:
        /*000c*/ 	.word	0x00000000
        /*0010*/ 	.short	0x0000
        /*0012*/ 	.short	0x0000
        /*0014*/ 	.byte	0x00, 0xf0, 0x01, 0x28


	//----- nvinfo : EIATTR_AT_ENTRY_FRAGMENTS
	.align		4
.L_33:
        /*0018*/ 	.byte	0x04, 0x4f
        /*001a*/ 	.short	(.L_35 - .L_34)


	//   ....[0]....
.L_34:
        /*001c*/ 	.word	0x00000006


	//----- nvinfo : EIATTR_RESERVED_SMEM_USED
	.align		4
.L_35:
        /*0020*/ 	.byte	0x01, 0x41
	.zero		2


	//----- nvinfo : EIATTR_SPARSE_MMA_MASK
	.align		4
        /*0024*/ 	.byte	0x03, 0x50
        /*0026*/ 	.short	0x0040


	//----- nvinfo : EIATTR_TCGEN05_1CTA_USED
	.align		4
        /*0028*/ 	.byte	0x01, 0x51
	.zero		2


	//----- nvinfo : EIATTR_MAXREG_COUNT
	.align		4
        /*002c*/ 	.byte	0x03, 0x1b
        /*002e*/ 	.short	0x00ff


	//----- nvinfo : EIATTR_NUM_BARRIERS
	.align		4
        /*0030*/ 	.byte	0x02, 0x4c
        /*0032*/ 	.byte	0x07
	.zero		1


	//----- nvinfo : EIATTR_EXTERNS
	.align		4
        /*0034*/ 	.byte	0x04, 0x0f
        /*0036*/ 	.short	(.L_37 - .L_36)


	//   ....[0]....
	.align		4
.L_36:
        /*0038*/ 	.word	index@(__assertfail)


	//----- nvinfo : EIATTR_MERCURY_ISA_VERSION
	.align		4
.L_37:
        /*003c*/ 	.byte	0x03, 0x5f
        /*003e*/ 	.short	0x0101


	//----- nvinfo : EIATTR_INT_WARP_WIDE_INSTR_OFFSETS
	.align		4
        /*0040*/ 	.byte	0x04, 0x31
        /*0042*/ 	.short	(.L_39 - .L_38)


	//   ....[0]....
.L_38:
        /*0044*/ 	.word	0x00000cf0


	//   ....[1]....
        /*0048*/ 	.word	0x00000ef0


	//   ....[2]....
        /*004c*/ 	.word	0x000033e0


	//   ....[3]....
        /*0050*/ 	.word	0x00003400


	//   ....[4]....
        /*0054*/ 	.word	0x00003430


	//   ....[5]....
        /*0058*/ 	.word	0x00004080


	//   ....[6]....
        /*005c*/ 	.word	0x000040b0


	//   ....[7]....
        /*0060*/ 	.word	0x00004210


	//   ....[8]....
        /*0064*/ 	.word	0x00004250


	//   ....[9]....
        /*0068*/ 	.word	0x00004300


	//   ....[10]....
        /*006c*/ 	.word	0x00004440


	//   ....[11]....
        /*0070*/ 	.word	0x00004460


	//   ....[12]....
        /*0074*/ 	.word	0x000045a0


	//   ....[13]....
        /*0078*/ 	.word	0x00004600


	//   ....[14]....
        /*007c*/ 	.word	0x000046b0


	//   ....[15]....
        /*0080*/ 	.word	0x00004810


	//   ....[16]....
        /*0084*/ 	.word	0x00004820


	//   ....[17]....
        /*0088*/ 	.word	0x00004940


	//   ....[18]....
        /*008c*/ 	.word	0x000049a0


	//   ....[19]....
        /*0090*/ 	.word	0x00004a50


	//   ....[20]....
        /*0094*/ 	.word	0x00004b70


	//   ....[21]....
        /*0098*/ 	.word	0x00004bf0


	//   ....[22]....
        /*009c*/ 	.word	0x00004d30


	//   ....[23]....
        /*00a0*/ 	.word	0x00004d70


	//   ....[24]....
        /*00a4*/ 	.word	0x00004dd0


	//   ....[25]....
        /*00a8*/ 	.word	0x00004e90


	//   ....[26]....
        /*00ac*/ 	.word	0x00004f10


	//   ....[27]....
        /*00b0*/ 	.word	0x00005050


	//   ....[28]....
        /*00b4*/ 	.word	0x00005090


	//   ....[29]....
        /*00b8*/ 	.word	0x00005110


	//   ....[30]....
        /*00bc*/ 	.word	0x000051f0


	//   ....[31]....
        /*00c0*/ 	.word	0x00005200


	//   ....[32]....
        /*00c4*/ 	.word	0x00005320


	//   ....[33]....
        /*00c8*/ 	.word	0x00005380


	//   ....[34]....
        /*00cc*/ 	.word	0x00005430


	//   ....[35]....
        /*00d0*/ 	.word	0x00005570


	//   ....[36]....
        /*00d4*/ 	.word	0x00005590


	//   ....[37]....
        /*00d8*/ 	.word	0x000056c0


	//   ....[38]....
        /*00dc*/ 	.word	0x00005720


	//   ....[39]....
        /*00e0*/ 	.word	0x000057d0


	//   ....[40]....
        /*00e4*/ 	.word	0x00005930


	//   ....[41]....
        /*00e8*/ 	.word	0x00005980


	//   ....[42]....
        /*00ec*/ 	.word	0x00005aa0


	//   ....[43]....
        /*00f0*/ 	.word	0x00005b00


	//   ....[44]....
        /*00f4*/ 	.word	0x00005bb0


	//----- nvinfo : EIATTR_COOP_GROUP_MASK_REGIDS
	.align		4
.L_39:
        /*00f8*/ 	.byte	0x04, 0x29
        /*00fa*/ 	.short	(.L_41 - .L_40)


	//   ....[0]....
.L_40:
        /*00fc*/ 	.word	0xffffffff


	//   ....[1]....
        /*0100*/ 	.word	0xffffffff


	//   ....[2]....
        /*0104*/ 	.word	0xffffffff


	//   ....[3]....
        /*0108*/ 	.word	0xffffffff


	//   ....[4]....
        /*010c*/ 	.word	0xffffffff


	//   ....[5]....
        /*0110*/ 	.word	0xffffffff


	//   ....[6]....
        /*0114*/ 	.word	0xffffffff


	//   ....[7]....
        /*0118*/ 	.word	0xffffffff


	//   ....[8]....
        /*011c*/ 	.word	0xffffffff


	//   ....[9]....
        /*0120*/ 	.word	0xffffffff


	//   ....[10]....
        /*0124*/ 	.word	0xffffffff


	//   ....[11]....
        /*0128*/ 	.word	0xffffffff


	//   ....[12]....
        /*012c*/ 	.word	0xffffffff


	//----- nvinfo : EIATTR_COOP_GROUP_INSTR_OFFSETS
	.align		4
.L_41:
        /*0130*/ 	.byte	0x04, 0x28
        /*0132*/ 	.short	(.L_43 - .L_42)


	//   ....[0]....
.L_42:
        /*0134*/ 	.word	0x00000080


	//   ....[1]....
        /*0138*/ 	.word	0x00000520


	//   ....[2]....
        /*013c*/ 	.word	0x00000670


	//   ....[3]....
        /*0140*/ 	.word	0x000007f0


	//   ....[4]....
        /*0144*/ 	.word	0x000008f0


	//   ....[5]....
        /*0148*/ 	.word	0x00000a60


	//   ....[6]....
        /*014c*/ 	.word	0x00000ba0


	//   ....[7]....
        /*0150*/ 	.word	0x00001a70


	//   ....[8]....
        /*0154*/ 	.word	0x000028f0


	//   ....[9]....
        /*0158*/ 	.word	0x00002b00


	//   ....[10]....
        /*015c*/ 	.word	0x00002b30


	//   ....[11]....
        /*0160*/ 	.word	0x000032c0


	//   ....[12]....
        /*0164*/ 	.word	0x000034f0


	//----- nvinfo : EIATTR_VRC_CTA_INIT_COUNT
	.align		4
.L_43:
        /*0168*/ 	.byte	0x02, 0x4a
        /*016a*/ 	.byte	0x80
	.zero		1


	//----- nvinfo : EIATTR_SYSCALL_OFFSETS
	.align		4
        /*016c*/ 	.byte	0x04, 0x46
        /*016e*/ 	.short	(.L_45 - .L_44)


	//   ....[0]....
.L_44:
        /*0170*/ 	.word	0x00006920


	//   ....[1]....
        /*0174*/ 	.word	0x00006a10


	//   ....[2]....
        /*0178*/ 	.word	0x00007620


	//   ....[3]....
        /*017c*/ 	.word	0x00008530


	//   ....[4]....
        /*0180*/ 	.word	0x00009470


	//   ....[5]....
        /*0184*/ 	.word	0x0000a3c0


	//   ....[6]....
        /*0188*/ 	.word	0x0000b310


	//   ....[7]....
        /*018c*/ 	.word	0x0000c260


	//   ....[8]....
        /*0190*/ 	.word	0x0000d1b0


	//   ....[9]....
        /*0194*/ 	.word	0x0000e0a0


	//----- nvinfo : EIATTR_MBARRIER_INSTR_OFFSETS
	.align		4
.L_45:
        /*0198*/ 	.byte	0x04, 0x39
        /*019a*/ 	.short	(.L_47 - .L_46)


	//   ....[0]....
.L_46:
        /*019c*/ 	.word	0x000005e0
        /*01a0*/ 	.word	0x000000ff
        /*01a4*/ 	.word	0x00000000
        /*01a8*/ 	.short	0x0100
        /*01aa*/ 	.byte	0x04
	.zero		1


	//   ....[1]....
        /*01ac*/ 	.word	0x000005f0
        /*01b0*/ 	.word	0x000000ff
        /*01b4*/ 	.word	0x00000020
        /*01b8*/ 	.short	0x0100
        /*01ba*/ 	.byte	0x04
	.zero		1


	//   ....[2]....
        /*01bc*/ 	.word	0x00000600
        /*01c0*/ 	.word	0x000000ff
        /*01c4*/ 	.word	0x00000008
        /*01c8*/ 	.short	0x0100
        /*01ca*/ 	.byte	0x04
	.zero		1


	//   ....[3]....
        /*01cc*/ 	.word	0x00000610
        /*01d0*/ 	.word	0x000000ff
        /*01d4*/ 	.word	0x00000028
        /*01d8*/ 	.short	0x0100
        /*01da*/ 	.byte	0x04
	.zero		1


	//   ....[4]....
        /*01dc*/ 	.word	0x00000620
        /*01e0*/ 	.word	0x000000ff
        /*01e4*/ 	.word	0x00000010
        /*01e8*/ 	.short	0x0100
        /*01ea*/ 	.byte	0x04
	.zero		1


	//   ....[5]....
        /*01ec*/ 	.word	0x00000630
        /*01f0*/ 	.word	0x000000ff
        /*01f4*/ 	.word	0x00000030
        /*01f8*/ 	.short	0x0100
        /*01fa*/ 	.byte	0x04
	.zero		1


	//   ....[6]....
        /*01fc*/ 	.word	0x00000640
        /*0200*/ 	.word	0x000000ff
        /*0204*/ 	.word	0x00000018
        /*0208*/ 	.short	0x0100
        /*020a*/ 	.byte	0x04
	.zero		1


	//   ....[7]....
        /*020c*/ 	.word	0x00000650
        /*0210*/ 	.word	0x000000ff
        /*0214*/ 	.word	0x00000038
        /*0218*/ 	.short	0x0100
        /*021a*/ 	.byte	0x04
	.zero		1


	//   ....[8]....
        /*021c*/ 	.word	0x00000780
        /*0220*/ 	.word	0x000000ff
        /*0224*/ 	.word	0x00000040
        /*0228*/ 	.short	0x0100
        /*022a*/ 	.byte	0x04
	.zero		1


	//   ....[9]....
        /*022c*/ 	.word	0x00000790
        /*0230*/ 	.word	0x000000ff
        /*0234*/ 	.word	0x00000058
        /*0238*/ 	.short	0x0100
        /*023a*/ 	.byte	0x04
	.zero		1


	//   ....[10]....
        /*023c*/ 	.word	0x000007a0
        /*0240*/ 	.word	0x000000ff
        /*0244*/ 	.word	0x00000048
        /*0248*/ 	.short	0x0100
        /*024a*/ 	.byte	0x04
	.zero		1


	//   ....[11]....
        /*024c*/ 	.word	0x000007b0
        /*0250*/ 	.word	0x000000ff
        /*0254*/ 	.word	0x00000060
        /*0258*/ 	.short	0x0100
        /*025a*/ 	.byte	0x04
	.zero		1


	//   ....[12]....
        /*025c*/ 	.word	0x000007c0
        /*0260*/ 	.word	0x000000ff
        /*0264*/ 	.word	0x00000050
        /*0268*/ 	.short	0x0100
        /*026a*/ 	.byte	0x04
	.zero		1


	//   ....[13]....
        /*026c*/ 	.word	0x000007d0
        /*0270*/ 	.word	0x000000ff
        /*0274*/ 	.word	0x00000068
        /*0278*/ 	.short	0x0100
        /*027a*/ 	.byte	0x04
	.zero		1


	//   ....[14]....
        /*027c*/ 	.word	0x000008c0
        /*0280*/ 	.word	0x000000ff
        /*0284*/ 	.word	0x00000070
        /*0288*/ 	.short	0x0100
        /*028a*/ 	.byte	0x06
	.zero		1


	//   ....[15]....
        /*028c*/ 	.word	0x000008d0
        /*0290*/ 	.word	0x000000ff
        /*0294*/ 	.word	0x00000078
        /*0298*/ 	.short	0x0100
        /*029a*/ 	.byte	0x06
	.zero		1


	//   ....[16]....
        /*029c*/ 	.word	0x00000a10
        /*02a0*/ 	.word	0x000000ff
        /*02a4*/ 	.word	0x00000080
        /*02a8*/ 	.short	0x0100
        /*02aa*/ 	.byte	0x06
	.zero		1


	//   ....[17]....
        /*02ac*/ 	.word	0x00000a20
        /*02b0*/ 	.word	0x000000ff
        /*02b4*/ 	.word	0x00000090
        /*02b8*/ 	.short	0x0100
        /*02ba*/ 	.byte	0x06
	.zero		1


	//   ....[18]....
        /*02bc*/ 	.word	0x00000a30
        /*02c0*/ 	.word	0x000000ff
        /*02c4*/ 	.word	0x00000088
        /*02c8*/ 	.short	0x0100
        /*02ca*/ 	.byte	0x06
	.zero		1


	//   ....[19]....
        /*02cc*/ 	.word	0x00000a40
        /*02d0*/ 	.word	0x000000ff
        /*02d4*/ 	.word	0x00000098
        /*02d8*/ 	.short	0x0100
        /*02da*/ 	.byte	0x06
	.zero		1


	//   ....[20]....
        /*02dc*/ 	.word	0x00000b70
        /*02e0*/ 	.word	0x000000ff
        /*02e4*/ 	.word	0x000000a0
        /*02e8*/ 	.short	0x0100
        /*02ea*/ 	.byte	0x04
	.zero		1


	//   ....[21]....
        /*02ec*/ 	.word	0x00000b80
        /*02f0*/ 	.word	0x000000ff
        /*02f4*/ 	.word	0x000000a8
        /*02f8*/ 	.short	0x0100
        /*02fa*/ 	.byte	0x04
	.zero		1


	//   ....[22]....
        /*02fc*/ 	.word	0x00000ca0
        /*0300*/ 	.word	0x000000ff
        /*0304*/ 	.word	0x000000b0
        /*0308*/ 	.short	0x0100
        /*030a*/ 	.byte	0x04
	.zero		1


	//   ....[23]....
        /*030c*/ 	.word	0x00000cb0
        /*0310*/ 	.word	0x000000ff
        /*0314*/ 	.word	0x000000c0
        /*0318*/ 	.short	0x0100
        /*031a*/ 	.byte	0x04
	.zero		1


	//   ....[24]....
        /*031c*/ 	.word	0x00000cc0
        /*0320*/ 	.word	0x000000ff
        /*0324*/ 	.word	0x000000b8
        /*0328*/ 	.short	0x0100
        /*032a*/ 	.byte	0x04
	.zero		1


	//   ....[25]....
        /*032c*/ 	.word	0x00000cd0
        /*0330*/ 	.word	0x000000ff
        /*0334*/ 	.word	0x000000c8
        /*0338*/ 	.short	0x0100
        /*033a*/ 	.byte	0x04
	.zero		1


	//   ....[26]....
        /*033c*/ 	.word	0x00000f30
        /*0340*/ 	.word	0x000000ff
        /*0344*/ 	.word	0x000000d0
        /*0348*/ 	.short	0x0100
        /*034a*/ 	.byte	0x06
	.zero		1


	//   ....[27]....
        /*034c*/ 	.word	0x00001670
        /*0350*/ 	.word	0x00000003
        /*0354*/ 	.word	0x000000c0
        /*0358*/ 	.short	0x010a
        /*035a*/ 	.byte	0xff
	.zero		1


	//   ....[28]....
        /*035c*/ 	.word	0x000016a0
        /*0360*/ 	.word	0x00000003
        /*0364*/ 	.word	0x000000b0
        /*0368*/ 	.short	0x0101
        /*036a*/ 	.byte	0xff
	.zero		1


	//   ....[29]....
        /*036c*/ 	.word	0x00001710
        /*0370*/ 	.word	0x000000ff
        /*0374*/ 	.word	0x00000020
        /*0378*/ 	.short	0x010a
        /*037a*/ 	.byte	0x04
	.zero		1


	//   ....[30]....
        /*037c*/ 	.word	0x00001840
        /*0380*/ 	.word	0x000000ff
        /*0384*/ 	.word	0x00000020
        /*0388*/ 	.short	0x010a
        /*038a*/ 	.byte	0x21
	.zero		1


	//   ....[31]....
        /*038c*/ 	.word	0x00001950
        /*0390*/ 	.word	0x000000ff
        /*0394*/ 	.word	0x00000020
        /*0398*/ 	.short	0x010a
        /*039a*/ 	.byte	0x05
	.zero		1


	//   ....[32]....
        /*039c*/ 	.word	0x00001a50
        /*03a0*/ 	.word	0x000000ff
        /*03a4*/ 	.word	0x00000078
        /*03a8*/ 	.short	0x0101
        /*03aa*/ 	.byte	0x06
	.zero		1


	//   ....[33]....
        /*03ac*/ 	.word	0x00001a80
        /*03b0*/ 	.word	0x00000003
        /*03b4*/ 	.word	0x00000080
        /*03b8*/ 	.short	0x010a
        /*03ba*/ 	.byte	0xff
	.zero		1


	//   ....[34]....
        /*03bc*/ 	.word	0x00001bd0
        /*03c0*/ 	.word	0x00000000
        /*03c4*/ 	.word	0x00000000
        /*03c8*/ 	.short	0x0101
        /*03ca*/ 	.byte	0xff
	.zero		1


	//   ....[35]....
        /*03cc*/ 	.word	0x00002160
        /*03d0*/ 	.word	0x000000ff
        /*03d4*/ 	.word	0x00000000
        /*03d8*/ 	.short	0x010a
        /*03da*/ 	.byte	0x04
	.zero		1


	//   ....[36]....
        /*03dc*/ 	.word	0x000021f0
        /*03e0*/ 	.word	0x000000ff
        /*03e4*/ 	.word	0x00000000
        /*03e8*/ 	.short	0x010a
        /*03ea*/ 	.byte	0x05
	.zero		1


	//   ....[37]....
        /*03ec*/ 	.word	0x00002280
        /*03f0*/ 	.word	0x000000ff
        /*03f4*/ 	.word	0x00000000
        /*03f8*/ 	.short	0x010a
        /*03fa*/ 	.byte	0x05
	.zero		1


	//   ....[38]....
        /*03fc*/ 	.word	0x00002320
        /*0400*/ 	.word	0x00000000
        /*0404*/ 	.word	0x00000000
        /*0408*/ 	.short	0x010a
        /*040a*/ 	.byte	0xff
	.zero		1


	//   ....[39]....
        /*040c*/ 	.word	0x00002440
        /*0410*/ 	.word	0x00000002
        /*0414*/ 	.word	0x000000b0
        /*0418*/ 	.short	0x010a
        /*041a*/ 	.byte	0xff
	.zero		1


	//   ....[40]....
        /*041c*/ 	.word	0x000024a0
        /*0420*/ 	.word	0x00000004
        /*0424*/ 	.word	0x00000000
        /*0428*/ 	.short	0x0101
        /*042a*/ 	.byte	0xff
	.zero		1


	//   ....[41]....
        /*042c*/ 	.word	0x000024c0
        /*0430*/ 	.word	0x000000ff
        /*0434*/ 	.word	0x00000090
        /*0438*/ 	.short	0x010a
        /*043a*/ 	.byte	0x04
	.zero		1


	//   ....[42]....
        /*043c*/ 	.word	0x000025e0
        /*0440*/ 	.word	0x00000002
        /*0444*/ 	.word	0x00000080
        /*0448*/ 	.short	0x010a
        /*044a*/ 	.byte	0xff
	.zero		1


	//   ....[43]....
        /*044c*/ 	.word	0x000026f0
        /*0450*/ 	.word	0x00000002
        /*0454*/ 	.word	0x00000000
        /*0458*/ 	.short	0x0101
        /*045a*/ 	.byte	0xff
	.zero		1


	//   ....[44]....
        /*045c*/ 	.word	0x00002780
        /*0460*/ 	.word	0x000000ff
        /*0464*/ 	.word	0x00000090
        /*0468*/ 	.short	0x0106
        /*046a*/ 	.byte	0x04
	.zero		1


	//   ....[45]....
        /*046c*/ 	.word	0x000027a0
        /*0470*/ 	.word	0x000000ff
        /*0474*/ 	.word	0x00000090
        /*0478*/ 	.short	0x010a
        /*047a*/ 	.byte	0x04
	.zero		1


	//   ....[46]....
        /*047c*/ 	.word	0x00002830
        /*0480*/ 	.word	0x000000ff
        /*0484*/ 	.word	0x00000090
        /*0488*/ 	.short	0x0106
        /*048a*/ 	.byte	0x07
	.zero		1


	//   ....[47]....
        /*048c*/ 	.word	0x00002870
        /*0490*/ 	.word	0x00000000
        /*0494*/ 	.word	0x00000090
        /*0498*/ 	.short	0x010a
        /*049a*/ 	.byte	0xff
	.zero		1


	//   ....[48]....
        /*049c*/ 	.word	0x00002d50
        /*04a0*/ 	.word	0x00000000
        /*04a4*/ 	.word	0x00000080
        /*04a8*/ 	.short	0x010a
        /*04aa*/ 	.byte	0xff
	.zero		1


	//   ....[49]....
        /*04ac*/ 	.word	0x00002e10
        /*04b0*/ 	.word	0x00000000
        /*04b4*/ 	.word	0x00000000
        /*04b8*/ 	.short	0x0101
        /*04ba*/ 	.byte	0xff
	.zero		1


	//   ....[50]....
        /*04bc*/ 	.word	0x00002ed0
        /*04c0*/ 	.word	0x000000ff
        /*04c4*/ 	.word	0x00000000
        /*04c8*/ 	.short	0x010a
        /*04ca*/ 	.byte	0x04
	.zero		1


	//   ....[51]....
        /*04cc*/ 	.word	0x00002f40
        /*04d0*/ 	.word	0x000000ff
        /*04d4*/ 	.word	0x00000000
        /*04d8*/ 	.short	0x010a
        /*04da*/ 	.byte	0x08
	.zero		1


	//   ....[52]....
        /*04dc*/ 	.word	0x00003030
        /*04e0*/ 	.word	0x000000ff
        /*04e4*/ 	.word	0x00000000
        /*04e8*/ 	.short	0x010a
        /*04ea*/ 	.byte	0x04
	.zero		1


	//   ....[53]....
        /*04ec*/ 	.word	0x00003070
        /*04f0*/ 	.word	0x000000ff
        /*04f4*/ 	.word	0x000000a8
        /*04f8*/ 	.short	0x010a
        /*04fa*/ 	.byte	0x0d
	.zero		1


	//   ....[54]....
        /*04fc*/ 	.word	0x000032a0
        /*0500*/ 	.word	0x000000ff
        /*0504*/ 	.word	0x000000d0
        /*0508*/ 	.short	0x010a
        /*050a*/ 	.byte	0x0d
	.zero		1


	//   ....[55]....
        /*050c*/ 	.word	0x000037c0
        /*0510*/ 	.word	0x00000008
        /*0514*/ 	.word	0x00000080
        /*0518*/ 	.short	0x010a
        /*051a*/ 	.byte	0xff
	.zero		1


	//   ....[56]....
        /*051c*/ 	.word	0x00003930
        /*0520*/ 	.word	0x00000000
        /*0524*/ 	.word	0x00000000
        /*0528*/ 	.short	0x0101
        /*052a*/ 	.byte	0xff
	.zero		1


	//   ....[57]....
        /*052c*/ 	.word	0x00003e00
        /*0530*/ 	.word	0x000000ff
        /*0534*/ 	.word	0x00000078
        /*0538*/ 	.short	0x010a
        /*053a*/ 	.byte	0x20
	.zero		1


	//   ....[58]....
        /*053c*/ 	.word	0x00003fe0
        /*0540*/ 	.word	0x000000ff
        /*0544*/ 	.word	0x00000058
        /*0548*/ 	.short	0x010a
        /*054a*/ 	.byte	0x10
	.zero		1


	//   ....[59]....
        /*054c*/ 	.word	0x00004340
        /*0550*/ 	.word	0x000000ff
        /*0554*/ 	.word	0x00000040
        /*0558*/ 	.short	0x010b
        /*055a*/ 	.byte	0x10
	.zero		1


	//   ....[60]....
        /*055c*/ 	.word	0x000043c0
        /*0560*/ 	.word	0x000000ff
        /*0564*/ 	.word	0x00000000
        /*0568*/ 	.short	0x0101
        /*056a*/ 	.byte	0x04
	.zero		1


	//   ....[61]....
        /*056c*/ 	.word	0x000043e0
        /*0570*/ 	.word	0x000000ff
        /*0574*/ 	.word	0x00000058
        /*0578*/ 	.short	0x010a
        /*057a*/ 	.byte	0x11
	.zero		1


	//   ....[62]....
        /*057c*/ 	.word	0x000046f0
        /*0580*/ 	.word	0x000000ff
        /*0584*/ 	.word	0x00000040
        /*0588*/ 	.short	0x010b
        /*058a*/ 	.byte	0x11
	.zero		1


	//   ....[63]....
        /*058c*/ 	.word	0x00004770
        /*0590*/ 	.word	0x000000ff
        /*0594*/ 	.word	0x00000000
        /*0598*/ 	.short	0x0101
        /*059a*/ 	.byte	0x04
	.zero		1


	//   ....[64]....
        /*059c*/ 	.word	0x00004790
        /*05a0*/ 	.word	0x000000ff
        /*05a4*/ 	.word	0x00000058
        /*05a8*/ 	.short	0x010a
        /*05aa*/ 	.byte	0x10
	.zero		1


	//   ....[65]....
        /*05ac*/ 	.word	0x00004a90
        /*05b0*/ 	.word	0x000000ff
        /*05b4*/ 	.word	0x00000040
        /*05b8*/ 	.short	0x010b
        /*05ba*/ 	.byte	0x10
	.zero		1


	//   ....[66]....
        /*05bc*/ 	.word	0x00004b10
        /*05c0*/ 	.word	0x000000ff
        /*05c4*/ 	.word	0x00000000
        /*05c8*/ 	.short	0x0101
        /*05ca*/ 	.byte	0x04
	.zero		1


	//   ....[67]....
        /*05cc*/ 	.word	0x00004b30
        /*05d0*/ 	.word	0x000000ff
        /*05d4*/ 	.word	0x00000058
        /*05d8*/ 	.short	0x010a
        /*05da*/ 	.byte	0x15
	.zero		1


	//   ....[68]....
        /*05dc*/ 	.word	0x00004e10
        /*05e0*/ 	.word	0x000000ff
        /*05e4*/ 	.word	0x00000040
        /*05e8*/ 	.short	0x010b
        /*05ea*/ 	.byte	0x15
	.zero		1


	//   ....[69]....
        /*05ec*/ 	.word	0x00004e30
        /*05f0*/ 	.word	0x000000ff
        /*05f4*/ 	.word	0x00000000
        /*05f8*/ 	.short	0x0101
        /*05fa*/ 	.byte	0x04
	.zero		1


	//   ....[70]....
        /*05fc*/ 	.word	0x00004e50
        /*0600*/ 	.word	0x000000ff
        /*0604*/ 	.word	0x00000058
        /*0608*/ 	.short	0x010a
        /*060a*/ 	.byte	0x06
	.zero		1


	//   ....[71]....
        /*060c*/ 	.word	0x00005150
        /*0610*/ 	.word	0x000000ff
        /*0614*/ 	.word	0x00000040
        /*0618*/ 	.short	0x010b
        /*061a*/ 	.byte	0x06
	.zero		1


	//   ....[72]....
        /*061c*/ 	.word	0x00005160
        /*0620*/ 	.word	0x000000ff
        /*0624*/ 	.word	0x00000000
        /*0628*/ 	.short	0x0101
        /*062a*/ 	.byte	0x04
	.zero		1


	//   ....[73]....
        /*062c*/ 	.word	0x00005170
        /*0630*/ 	.word	0x000000ff
        /*0634*/ 	.word	0x00000058
        /*0638*/ 	.short	0x010a
        /*063a*/ 	.byte	0x10
	.zero		1


	//   ....[74]....
        /*063c*/ 	.word	0x00005470
        /*0640*/ 	.word	0x000000ff
        /*0644*/ 	.word	0x00000040
        /*0648*/ 	.short	0x010b
        /*064a*/ 	.byte	0x10
	.zero		1


	//   ....[75]....
        /*064c*/ 	.word	0x000054f0
        /*0650*/ 	.word	0x000000ff
        /*0654*/ 	.word	0x00000000
        /*0658*/ 	.short	0x0101
        /*065a*/ 	.byte	0x04
	.zero		1


	//   ....[76]....
        /*065c*/ 	.word	0x00005510
        /*0660*/ 	.word	0x000000ff
        /*0664*/ 	.word	0x00000058
        /*0668*/ 	.short	0x010a
        /*066a*/ 	.byte	0x11
	.zero		1


	//   ....[77]....
        /*066c*/ 	.word	0x00005810
        /*0670*/ 	.word	0x000000ff
        /*0674*/ 	.word	0x00000040
        /*0678*/ 	.short	0x010b
        /*067a*/ 	.byte	0x11
	.zero		1


	//   ....[78]....
        /*067c*/ 	.word	0x00005890
        /*0680*/ 	.word	0x000000ff
        /*0684*/ 	.word	0x00000000
        /*0688*/ 	.short	0x0101
        /*068a*/ 	.byte	0x04
	.zero		1


	//   ....[79]....
        /*068c*/ 	.word	0x000058b0
        /*0690*/ 	.word	0x000000ff
        /*0694*/ 	.word	0x00000058
        /*0698*/ 	.short	0x010a
        /*069a*/ 	.byte	0x10
	.zero		1


	//   ....[80]....
        /*069c*/ 	.word	0x00005c10
        /*06a0*/ 	.word	0x000000ff
        /*06a4*/ 	.word	0x00000040
        /*06a8*/ 	.short	0x010b
        /*06aa*/ 	.byte	0x10
	.zero		1


	//   ....[81]....
        /*06ac*/ 	.word	0x00005c90
        /*06b0*/ 	.word	0x000000ff
        /*06b4*/ 	.word	0x00000000
        /*06b8*/ 	.short	0x0101
        /*06ba*/ 	.byte	0x04
	.zero		1


	//   ....[82]....
        /*06bc*/ 	.word	0x00005ce0
        /*06c0*/ 	.word	0x000000ff
        /*06c4*/ 	.word	0x00000000
        /*06c8*/ 	.short	0x010a
        /*06ca*/ 	.byte	0x04
	.zero		1


	//   ....[83]....
        /*06cc*/ 	.word	0x00005d70
        /*06d0*/ 	.word	0x000000ff
        /*06d4*/ 	.word	0x00000000
        /*06d8*/ 	.short	0x010a
        /*06da*/ 	.byte	0x05
	.zero		1


	//   ....[84]....
        /*06dc*/ 	.word	0x00005e10
        /*06e0*/ 	.word	0x00000000
        /*06e4*/ 	.word	0x00000000
        /*06e8*/ 	.short	0x010a
        /*06ea*/ 	.byte	0xff
	.zero		1


	//   ....[85]....
        /*06ec*/ 	.word	0x00006180
        /*06f0*/ 	.word	0x00000000
        /*06f4*/ 	.word	0x00000080
        /*06f8*/ 	.short	0x010a
        /*06fa*/ 	.byte	0xff
	.zero		1


	//   ....[86]....
        /*06fc*/ 	.word	0x00006250
        /*0700*/ 	.word	0x00000000
        /*0704*/ 	.word	0x00000000
        /*0708*/ 	.short	0x0101
        /*070a*/ 	.byte	0xff
	.zero		1


	//   ....[87]....
        /*070c*/ 	.word	0x00006f40
        /*0710*/ 	.word	0x00000004
        /*0714*/ 	.word	0x00000040
        /*0718*/ 	.short	0x010a
        /*071a*/ 	.byte	0xff
	.zero		1


	//   ....[88]....
        /*071c*/ 	.word	0x00007040
        /*0720*/ 	.word	0x000000ff
        /*0724*/ 	.word	0x000000a0
        /*0728*/ 	.short	0x010a
        /*072a*/ 	.byte	0x2f
	.zero		1


	//   ....[89]....
        /*072c*/ 	.word	0x00007100
        /*0730*/ 	.word	0x00000004
        /*0734*/ 	.word	0x00000040
        /*0738*/ 	.short	0x010a
        /*073a*/ 	.byte	0xff
	.zero		1


	//   ....[90]....
        /*073c*/ 	.word	0x00007500
        /*0740*/ 	.word	0x000000ff
        /*0744*/ 	.word	0x000000a0
        /*0748*/ 	.short	0x010a
        /*074a*/ 	.byte	0x2f
	.zero		1


	//   ....[91]....
        /*074c*/ 	.word	0x000076b0
        /*0750*/ 	.word	0x000000ff
        /*0754*/ 	.word	0x00000000
        /*0758*/ 	.short	0x0101
        /*075a*/ 	.byte	0x04
	.zero		1


	//   ....[92]....
        /*075c*/ 	.word	0x00008030
        /*0760*/ 	.word	0x00000000
        /*0764*/ 	.word	0x00000000
        /*0768*/ 	.short	0x0101
        /*076a*/ 	.byte	0xff
	.zero		1


	//   ....[93]....
        /*076c*/ 	.word	0x00008040
        /*0770*/ 	.word	0x00000005
        /*0774*/ 	.word	0x00000040
        /*0778*/ 	.short	0x010a
        /*077a*/ 	.byte	0xff
	.zero		1


	//   ....[94]....
        /*077c*/ 	.word	0x00008120
        /*0780*/ 	.word	0x00000005
        /*0784*/ 	.word	0x00000040
        /*0788*/ 	.short	0x010a
        /*078a*/ 	.byte	0xff
	.zero		1


	//   ....[95]....
        /*078c*/ 	.word	0x00008f50
        /*0790*/ 	.word	0x00000027
        /*0794*/ 	.word	0x00000000
        /*0798*/ 	.short	0x0101
        /*079a*/ 	.byte	0xff
	.zero		1


	//   ....[96]....
        /*079c*/ 	.word	0x00008fc0
        /*07a0*/ 	.word	0x00000005
        /*07a4*/ 	.word	0x00000040
        /*07a8*/ 	.short	0x010a
        /*07aa*/ 	.byte	0xff
	.zero		1


	//   ....[97]....
        /*07ac*/ 	.word	0x00009060
        /*07b0*/ 	.word	0x00000005
        /*07b4*/ 	.word	0x00000040
        /*07b8*/ 	.short	0x010a
        /*07ba*/ 	.byte	0xff
	.zero		1


	//   ....[98]....
        /*07bc*/ 	.word	0x00009ea0
        /*07c0*/ 	.word	0x00000027
        /*07c4*/ 	.word	0x00000000
        /*07c8*/ 	.short	0x0101
        /*07ca*/ 	.byte	0xff
	.zero		1


	//   ....[99]....
        /*07cc*/ 	.word	0x00009f10
        /*07d0*/ 	.word	0x00000005
        /*07d4*/ 	.word	0x00000040
        /*07d8*/ 	.short	0x010a
        /*07da*/ 	.byte	0xff
	.zero		1


	//   ....[100]....
        /*07dc*/ 	.word	0x00009fb0
        /*07e0*/ 	.word	0x00000005
        /*07e4*/ 	.word	0x00000040
        /*07e8*/ 	.short	0x010a
        /*07ea*/ 	.byte	0xff
	.zero		1


	//   ....[101]....
        /*07ec*/ 	.word	0x0000adf0
        /*07f0*/ 	.word	0x00000027
        /*07f4*/ 	.word	0x00000000
        /*07f8*/ 	.short	0x0101
        /*07fa*/ 	.byte	0xff
	.zero		1


	//   ....[102]....
        /*07fc*/ 	.word	0x0000ae60
        /*0800*/ 	.word	0x00000005
        /*0804*/ 	.word	0x00000040
        /*0808*/ 	.short	0x010a
        /*080a*/ 	.byte	0xff
	.zero		1


	//   ....[103]....
        /*080c*/ 	.word	0x0000af00
        /*0810*/ 	.word	0x00000005
        /*0814*/ 	.word	0x00000040
        /*0818*/ 	.short	0x010a
        /*081a*/ 	.byte	0xff
	.zero		1


	//   ....[104]....
        /*081c*/ 	.word	0x0000bd40
        /*0820*/ 	.word	0x00000027
        /*0824*/ 	.word	0x00000000
        /*0828*/ 	.short	0x0101
        /*082a*/ 	.byte	0xff
	.zero		1


	//   ....[105]....
        /*082c*/ 	.word	0x0000bdb0
        /*0830*/ 	.word	0x00000005
        /*0834*/ 	.word	0x00000040
        /*0838*/ 	.short	0x010a
        /*083a*/ 	.byte	0xff
	.zero		1


	//   ....[106]....
        /*083c*/ 	.word	0x0000be50
        /*0840*/ 	.word	0x00000005
        /*0844*/ 	.word	0x00000040
        /*0848*/ 	.short	0x010a
        /*084a*/ 	.byte	0xff
	.zero		1


	//   ....[107]....
        /*084c*/ 	.word	0x0000cc90
        /*0850*/ 	.word	0x00000027
        /*0854*/ 	.word	0x00000000
        /*0858*/ 	.short	0x0101
        /*085a*/ 	.byte	0xff
	.zero		1


	//   ....[108]....
        /*085c*/ 	.word	0x0000cd00
        /*0860*/ 	.word	0x00000005
        /*0864*/ 	.word	0x00000040
        /*0868*/ 	.short	0x010a
        /*086a*/ 	.byte	0xff
	.zero		1


	//   ....[109]....
        /*086c*/ 	.word	0x0000cda0
        /*0870*/ 	.word	0x00000005
        /*0874*/ 	.word	0x00000040
        /*0878*/ 	.short	0x010a
        /*087a*/ 	.byte	0xff
	.zero		1


	//   ....[110]....
        /*087c*/ 	.word	0x0000dbc0
        /*0880*/ 	.word	0x00000027
        /*0884*/ 	.word	0x00000000
        /*0888*/ 	.short	0x0101
        /*088a*/ 	.byte	0xff
	.zero		1


	//   ....[111]....
        /*088c*/ 	.word	0x0000dc30
        /*0890*/ 	.word	0x00000003
        /*0894*/ 	.word	0x00000040
        /*0898*/ 	.short	0x010a
        /*089a*/ 	.byte	0xff
	.zero		1


	//   ....[112]....
        /*089c*/ 	.word	0x0000dce0
        /*08a0*/ 	.word	0x00000003
        /*08a4*/ 	.word	0x00000040
        /*08a8*/ 	.short	0x010a
        /*08aa*/ 	.byte	0xff
	.zero		1


	//   ....[113]....
        /*08ac*/ 	.word	0x0000eae0
        /*08b0*/ 	.word	0x00000000
        /*08b4*/ 	.word	0x00000000
        /*08b8*/ 	.short	0x0101
        /*08ba*/ 	.byte	0xff
	.zero		1


	//   ....[114]....
        /*08bc*/ 	.word	0x0000ebe0
        /*08c0*/ 	.word	0x000000ff
        /*08c4*/ 	.word	0x000000d0
        /*08c8*/ 	.short	0x0101
        /*08ca*/ 	.byte	0x2f
	.zero		1


	//   ....[115]....
        /*08cc*/ 	.word	0x0000ed70
        /*08d0*/ 	.word	0x000000ff
        /*08d4*/ 	.word	0x00000000
        /*08d8*/ 	.short	0x0101
        /*08da*/ 	.byte	0x04
	.zero		1


	//   ....[116]....
        /*08dc*/ 	.word	0x0000ed90
        /*08e0*/ 	.word	0x00000003
        /*08e4*/ 	.word	0x000000c0
        /*08e8*/ 	.short	0x010a
        /*08ea*/ 	.byte	0xff
	.zero		1


	//   ....[117]....
        /*08ec*/ 	.word	0x0000edf0
        /*08f0*/ 	.word	0x00000000
        /*08f4*/ 	.word	0x00000020
        /*08f8*/ 	.short	0x010a
        /*08fa*/ 	.byte	0xff
	.zero		1


	//   ....[118]....
        /*08fc*/ 	.word	0x0000ee40
        /*0900*/ 	.word	0x00000003
        /*0904*/ 	.word	0x00000080
        /*0908*/ 	.short	0x010a
        /*090a*/ 	.byte	0xff
	.zero		1


	//   ....[119]....
        /*090c*/ 	.word	0x0000eea0
        /*0910*/ 	.word	0x00000000
        /*0914*/ 	.word	0x00000000
        /*0918*/ 	.short	0x010a
        /*091a*/ 	.byte	0xff
	.zero		1


	//   ....[120]....
        /*091c*/ 	.word	0x0000ef00
        /*0920*/ 	.word	0x00000000
        /*0924*/ 	.word	0x00000000
        /*0928*/ 	.short	0x010a
        /*092a*/ 	.byte	0xff
	.zero		1


	//   ....[121]....
        /*092c*/ 	.word	0x0000ef60
        /*0930*/ 	.word	0x00000000
        /*0934*/ 	.word	0x00000000
        /*0938*/ 	.short	0x010a
        /*093a*/ 	.byte	0xff
	.zero		1


	//   ....[122]....
        /*093c*/ 	.word	0x0000efb0
        /*0940*/ 	.word	0x00000002
        /*0944*/ 	.word	0x000000b0
        /*0948*/ 	.short	0x010a
        /*094a*/ 	.byte	0xff
	.zero		1


	//   ....[123]....
        /*094c*/ 	.word	0x0000f010
        /*0950*/ 	.word	0x00000002
        /*0954*/ 	.word	0x00000090
        /*0958*/ 	.short	0x010a
        /*095a*/ 	.byte	0xff
	.zero		1


	//   ....[124]....
        /*095c*/ 	.word	0x0000f060
        /*0960*/ 	.word	0x00000002
        /*0964*/ 	.word	0x00000080
        /*0968*/ 	.short	0x010a
        /*096a*/ 	.byte	0xff
	.zero		1


	//   ....[125]....
        /*096c*/ 	.word	0x0000f0c0
        /*0970*/ 	.word	0x00000000
        /*0974*/ 	.word	0x00000090
        /*0978*/ 	.short	0x010a
        /*097a*/ 	.byte	0xff
	.zero		1


	//   ....[126]....
        /*097c*/ 	.word	0x0000f110
        /*0980*/ 	.word	0x00000000
        /*0984*/ 	.word	0x00000080
        /*0988*/ 	.short	0x010a
        /*098a*/ 	.byte	0xff
	.zero		1


	//   ....[127]....
        /*098c*/ 	.word	0x0000f170
        /*0990*/ 	.word	0x00000000
        /*0994*/ 	.word	0x00000000
        /*0998*/ 	.short	0x010a
        /*099a*/ 	.byte	0xff
	.zero		1


	//   ....[128]....
        /*099c*/ 	.word	0x0000f1d0
        /*09a0*/ 	.word	0x00000000
        /*09a4*/ 	.word	0x000000a8
        /*09a8*/ 	.short	0x010a
        /*09aa*/ 	.byte	0xff
	.zero		1


	//   ....[129]....
        /*09ac*/ 	.word	0x0000f230
        /*09b0*/ 	.word	0x00000000
        /*09b4*/ 	.word	0x000000d0
        /*09b8*/ 	.short	0x010a
        /*09ba*/ 	.byte	0xff
	.zero		1


	//   ....[130]....
        /*09bc*/ 	.word	0x0000f280
        /*09c0*/ 	.word	0x00000008
        /*09c4*/ 	.word	0x00000080
        /*09c8*/ 	.short	0x010a
        /*09ca*/ 	.byte	0xff
	.zero		1


	//   ....[131]....
        /*09cc*/ 	.word	0x0000f2e0
        /*09d0*/ 	.word	0x00000000
        /*09d4*/ 	.word	0x00000078
        /*09d8*/ 	.short	0x010a
        /*09da*/ 	.byte	0xff
	.zero		1


	//   ....[132]....
        /*09dc*/ 	.word	0x0000f340
        /*09e0*/ 	.word	0x00000000
        /*09e4*/ 	.word	0x00000058
        /*09e8*/ 	.short	0x010a
        /*09ea*/ 	.byte	0xff
	.zero		1


	//   ....[133]....
        /*09ec*/ 	.word	0x0000f3a0
        /*09f0*/ 	.word	0x00000000
        /*09f4*/ 	.word	0x00000058
        /*09f8*/ 	.short	0x010a
        /*09fa*/ 	.byte	0xff
	.zero		1


	//   ....[134]....
        /*09fc*/ 	.word	0x0000f400
        /*0a00*/ 	.word	0x00000000
        /*0a04*/ 	.word	0x00000058
        /*0a08*/ 	.short	0x010a
        /*0a0a*/ 	.byte	0xff
	.zero		1


	//   ....[135]....
        /*0a0c*/ 	.word	0x0000f460
        /*0a10*/ 	.word	0x00000000
        /*0a14*/ 	.word	0x00000058
        /*0a18*/ 	.short	0x010a
        /*0a1a*/ 	.byte	0xff
	.zero		1


	//   ....[136]....
        /*0a1c*/ 	.word	0x0000f4c0
        /*0a20*/ 	.word	0x00000000
        /*0a24*/ 	.word	0x00000058
        /*0a28*/ 	.short	0x010a
        /*0a2a*/ 	.byte	0xff
	.zero		1


	//   ....[137]....
        /*0a2c*/ 	.word	0x0000f520
        /*0a30*/ 	.word	0x00000000
        /*0a34*/ 	.word	0x00000058
        /*0a38*/ 	.short	0x010a
        /*0a3a*/ 	.byte	0xff
	.zero		1


	//   ....[138]....
        /*0a3c*/ 	.word	0x0000f580
        /*0a40*/ 	.word	0x00000000
        /*0a44*/ 	.word	0x00000058
        /*0a48*/ 	.short	0x010a
        /*0a4a*/ 	.byte	0xff
	.zero		1


	//   ....[139]....
        /*0a4c*/ 	.word	0x0000f5e0
        /*0a50*/ 	.word	0x00000000
        /*0a54*/ 	.word	0x00000058
        /*0a58*/ 	.short	0x010a
        /*0a5a*/ 	.byte	0xff
	.zero		1


	//   ....[140]....
        /*0a5c*/ 	.word	0x0000f640
        /*0a60*/ 	.word	0x00000000
        /*0a64*/ 	.word	0x00000000
        /*0a68*/ 	.short	0x010a
        /*0a6a*/ 	.byte	0xff
	.zero		1


	//   ....[141]....
        /*0a6c*/ 	.word	0x0000f6a0
        /*0a70*/ 	.word	0x00000000
        /*0a74*/ 	.word	0x00000000
        /*0a78*/ 	.short	0x010a
        /*0a7a*/ 	.byte	0xff
	.zero		1


	//   ....[142]....
        /*0a7c*/ 	.word	0x0000f6f0
        /*0a80*/ 	.word	0x00000000
        /*0a84*/ 	.word	0x00000080
        /*0a88*/ 	.short	0x010a
        /*0a8a*/ 	.byte	0xff
	.zero		1


	//   ....[143]....
        /*0a8c*/ 	.word	0x0000f740
        /*0a90*/ 	.word	0x00000004
        /*0a94*/ 	.word	0x00000040
        /*0a98*/ 	.short	0x010a
        /*0a9a*/ 	.byte	0xff
	.zero		1


	//   ....[144]....
        /*0a9c*/ 	.word	0x0000f7a0
        /*0aa0*/ 	.word	0x00000003
        /*0aa4*/ 	.word	0x000000a0
        /*0aa8*/ 	.short	0x010a
        /*0aaa*/ 	.byte	0xff
	.zero		1


	//   ....[145]....
        /*0aac*/ 	.word	0x0000f7f0
        /*0ab0*/ 	.word	0x00000005
        /*0ab4*/ 	.word	0x00000040
        /*0ab8*/ 	.short	0x010a
        /*0aba*/ 	.byte	0xff
	.zero		1


	//   ....[146]....
        /*0abc*/ 	.word	0x0000f840
        /*0ac0*/ 	.word	0x00000005
        /*0ac4*/ 	.word	0x00000040
        /*0ac8*/ 	.short	0x010a
        /*0aca*/ 	.byte	0xff
	.zero		1


	//   ....[147]....
        /*0acc*/ 	.word	0x0000f890
        /*0ad0*/ 	.word	0x00000005
        /*0ad4*/ 	.word	0x00000040
        /*0ad8*/ 	.short	0x010a
        /*0ada*/ 	.byte	0xff
	.zero		1


	//   ....[148]....
        /*0adc*/ 	.word	0x0000f8e0
        /*0ae0*/ 	.word	0x00000005
        /*0ae4*/ 	.word	0x00000040
        /*0ae8*/ 	.short	0x010a
        /*0aea*/ 	.byte	0xff
	.zero		1


	//   ....[149]....
        /*0aec*/ 	.word	0x0000f930
        /*0af0*/ 	.word	0x00000005
        /*0af4*/ 	.word	0x00000040
        /*0af8*/ 	.short	0x010a
        /*0afa*/ 	.byte	0xff
	.zero		1


	//   ....[150]....
        /*0afc*/ 	.word	0x0000f980
        /*0b00*/ 	.word	0x00000005
        /*0b04*/ 	.word	0x00000040
        /*0b08*/ 	.short	0x010a
        /*0b0a*/ 	.byte	0xff
	.zero		1


	//   ....[151]....
        /*0b0c*/ 	.word	0x0000f9d0
        /*0b10*/ 	.word	0x00000003
        /*0b14*/ 	.word	0x00000040
        /*0b18*/ 	.short	0x010a
        /*0b1a*/ 	.byte	0xff
	.zero		1


	//----- nvinfo : EIATTR_NUM_MBARRIERS
	.align		4
.L_47:
        /*0b1c*/ 	.byte	0x03, 0x38
        /*0b1e*/ 	.short	0x001b


	//----- nvinfo : EIATTR_EXIT_INSTR_OFFSETS
	.align		4
        /*0b20*/ 	.byte	0x04, 0x1c
        /*0b22*/ 	.short	(.L_49 - .L_48)


	//   ....[0]....
.L_48:
        /*0b24*/ 	.word	0x00002350


	//   ....[1]....
        /*0b28*/ 	.word	0x00002840


	//   ....[2]....
        /*0b2c*/ 	.word	0x000028a0


	//   ....[3]....
        /*0b30*/ 	.word	0x00003500


	//   ....[4]....
        /*0b34*/ 	.word	0x00005e40


	//   ....[5]....
        /*0b38*/ 	.word	0x00005e80


	//   ....[6]....
        /*0b3c*/ 	.word	0x0000ec60


	//   ....[7]....
        /*0b40*/ 	.word	0x0000ece0


	//   ....[8]....
        /*0b44*/ 	.word	0x0000ed10


	//   ....[9]....
        /*0b48*/ 	.word	0x0000ed80


	//----- nvinfo : EIATTR_MAX_THREADS
	.align		4
.L_49:
        /*0b4c*/ 	.byte	0x04, 0x05
        /*0b4e*/ 	.short	(.L_51 - .L_50)
.L_50:
        /*0b50*/ 	.word	0x00000100
        /*0b54*/ 	.word	0x00000001
        /*0b58*/ 	.word	0x00000001


	//----- nvinfo : EIATTR_CRS_STACK_SIZE
	.align		4
.L_51:
        /*0b5c*/ 	.byte	0x04, 0x1e
        /*0b5e*/ 	.short	(.L_53 - .L_52)
.L_52:
        /*0b60*/ 	.word	0x00000000


	//----- nvinfo : EIATTR_CBANK_PARAM_SIZE
	.align		4
.L_53:
        /*0b64*/ 	.byte	0x03, 0x19
        /*0b66*/ 	.short	0x0a00


	//----- nvinfo : EIATTR_PARAM_CBANK
	.align		4
        /*0b68*/ 	.byte	0x04, 0x0a
        /*0b6a*/ 	.short	(.L_55 - .L_54)
	.align		4
.L_54:
        /*0b6c*/ 	.word	index@(.nv.constant0._ZN7cutlass13device_kernelINS_4gemm6kernel13GemmUniversalIN4cute5tupleIJiiiiEEENS1_10collective13CollectiveMmaINS1_41MainloopSm100TmaUmmaWarpSpecializedSparseILi4ELi2ELi1ENS5_IJNS4_1CILi1EEESB_SB_EEEEENS5_IJNSA_ILi128EEENSA_ILi256EEESE_EEENS_12float_e4m3_tENS5_IJNS4_6LayoutINS5_IJiNS5_IJNSA_ILi2EEEiEEEiEEENS5_IJlNS5_IJSB_SJ_EEElEEEEENSI_INS5_IJNS5_IJSE_iEEESP_iEEENS5_IJNS5_IJSE_NSA_ILi16384EEEEEENS5_IJSB_lEEElEEEEEEEESH_NS5_IJlSB_lEEENS4_8TiledMMAINS4_8MMA_AtomIJNS4_26SM100_MMA_F8F6F4_SS_SPARSEISH_SH_fLi128ELi256ELNS4_4UMMA5MajorE0ELS12_0ELNS11_7ScaleInE0ELS13_0EEEEEENSI_ISC_NS5_IJNSA_ILi0EEES16_S16_EEEEENS5_IJNS4_10UnderscoreES19_S19_EEEEENS4_13SM90_TMA_LOADENS4_14ComposedLayoutINS4_7SwizzleILi2ELi4ELi3EEENS4_25smem_sparse_ptr_flag_bitsILi2ELi8EEENSI_INS5_IJNS5_IJSB_NSA_ILi8EEEEEENS5_IJSJ_NSA_ILi64EEEEEEEEENS5_IJNS5_IJS16_SE_EEESM_EEEEEEEvNS4_8identityES1C_NS1D_INS1E_ILi3ELi4ELi3EEENS4_18smem_ptr_flag_bitsILi8EEENSI_INS5_IJS1I_SE_EEENS5_IJSE_SB_EEEEEEEvS1R_EENS_8epilogue10collective18CollectiveEpilogueINS20_23Sm100TmaWarpSpecializedILi3ELi2ELi32ELb1ELb0EEEJSG_NS5_IJNSI_ISE_SB_EENSI_INSA_ILi32EEESB_EEEEEfNS5_IJSB_llEEEfS29_NS20_6fusion15FusionCallbacksIS24_NS2A_17LinearCombinationIffffLNS_15FloatRoundStyleE2EEESG_S28_JEEENS4_5SM1004TMEM4LOAD26SM100_TMEM_LOAD_32dp32b32xES1C_NS1D_INS1E_ILi2ELi5ELi2EEENS1T_ILi32EEENSI_INS5_IJS26_NSA_ILi4EEEEEENS5_IJSB_S26_EEEEEEENS4_39AutoVectorizingCopyWithAssumedAlignmentILi128EEENS4_14SM90_TMA_STOREES2Q_S2S_S2S_EEEvvEEEEvNT_6ParamsE)
        /*0b70*/ 	.short	0x0380
        /*0b72*/ 	.short	0x0a00


	//----- nvinfo : EIATTR_SW_WAR
	.align		4
.L_55:
        /*0b74*/ 	.byte	0x04, 0x36
        /*0b76*/ 	.short	(.L_57 - .L_56)
.L_56:
        /*0b78*/ 	.word	0x00000008
.L_57:


//--------------------- .nv.callgraph             --------------------------
	.section	.nv.callgraph,"",@"SHT_CUDA_CALLGRAPH"
	.align	4
	.sectionentsize	8
	.align		4
        /*0000*/ 	.word	0x00000000
	.align		4
        /*0004*/ 	.word	0xffffffff
	.align		4
        /*0008*/ 	.word	index@(_ZN7cutlass13device_kernelINS_4gemm6kernel13GemmUniversalIN4cute5tupleIJiiiiEEENS1_10collective13CollectiveMmaINS1_41MainloopSm100TmaUmmaWarpSpecializedSparseILi4ELi2ELi1ENS5_IJNS4_1CILi1EEESB_SB_EEEEENS5_IJNSA_ILi128EEENSA_ILi256EEESE_EEENS_12float_e4m3_tENS5_IJNS4_6LayoutINS5_IJiNS5_IJNSA_ILi2EEEiEEEiEEENS5_IJlNS5_IJSB_SJ_EEElEEEEENSI_INS5_IJNS5_IJSE_iEEESP_iEEENS5_IJNS5_IJSE_NSA_ILi16384EEEEEENS5_IJSB_lEEElEEEEEEEESH_NS5_IJlSB_lEEENS4_8TiledMMAINS4_8MMA_AtomIJNS4_26SM100_MMA_F8F6F4_SS_SPARSEISH_SH_fLi128ELi256ELNS4_4UMMA5MajorE0ELS12_0ELNS11_7ScaleInE0ELS13_0EEEEEENSI_ISC_NS5_IJNSA_ILi0EEES16_S16_EEEEENS5_IJNS4_10UnderscoreES19_S19_EEEEENS4_13SM90_TMA_LOADENS4_14ComposedLayoutINS4_7SwizzleILi2ELi4ELi3EEENS4_25smem_sparse_ptr_flag_bitsILi2ELi8EEENSI_INS5_IJNS5_IJSB_NSA_ILi8EEEEEENS5_IJSJ_NSA_ILi64EEEEEEEEENS5_IJNS5_IJS16_SE_EEESM_EEEEEEEvNS4_8identityES1C_NS1D_INS1E_ILi3ELi4ELi3EEENS4_18smem_ptr_flag_bitsILi8EEENSI_INS5_IJS1I_SE_EEENS5_IJSE_SB_EEEEEEEvS1R_EENS_8epilogue10collective18CollectiveEpilogueINS20_23Sm100TmaWarpSpecializedILi3ELi2ELi32ELb1ELb0EEEJSG_NS5_IJNSI_ISE_SB_EENSI_INSA_ILi32EEESB_EEEEEfNS5_IJSB_llEEEfS29_NS20_6fusion15FusionCallbacksIS24_NS2A_17LinearCombinationIffffLNS_15FloatRoundStyleE2EEESG_S28_JEEENS4_5SM1004TMEM4LOAD26SM100_TMEM_LOAD_32dp32b32xES1C_NS1D_INS1E_ILi2ELi5ELi2EEENS1T_ILi32EEENSI_INS5_IJS26_NSA_ILi4EEEEEENS5_IJSB_S26_EEEEEEENS4_39AutoVectorizingCopyWithAssumedAlignmentILi128EEENS4_14SM90_TMA_STOREES2Q_S2S_S2S_EEEvvEEEEvNT_6ParamsE)
	.align		4
        /*000c*/ 	.word	index@(__assertfail)
	.align		4
        /*0010*/ 	.word	0x00000000
	.align		4
        /*0014*/ 	.word	0xfffffffe
	.align		4
        /*0018*/ 	.word	0x00000000
	.align		4
        /*001c*/ 	.word	0xfffffffd
	.align		4
        /*0020*/ 	.word	0x00000000
	.align		4
        /*0024*/ 	.word	0xfffffffc


//--------------------- .nv.constant4             --------------------------
	.section	.nv.constant4,"a",@progbits
	.align	8
	.align		8
.nv.constant4:
        /*0000*/ 	.dword	__assertfail
	.align		8
        /*0008*/ 	.dword	__unnamed_1
	.align		8
        /*0010*/ 	.dword	__unnamed_2
	.align		8
        /*0018*/ 	.dword	_ZN39_INTERNAL_2d422a09_4_k_cu_97317d7d_29514cuda3std3__45__cpo5beginE
	.align		8
        /*0020*/ 	.dword	_ZN39_INTERNAL_2d422a09_4_k_cu_97317d7d_29514cuda3std3__45__cpo3endE
	.align		8
        /*0028*/ 	.dword	_ZN39_INTERNAL_2d422a09_4_k_cu_97317d7d_29514cuda3std3__45__cpo6cbeginE
	.align		8
        /*0030*/ 	.dword	_ZN39_INTERNAL_2d422a09_4_k_cu_97317d7d_29514cuda3std3__45__cpo4cendE
	.align		8
        /*0038*/ 	.dword	_ZN39_INTERNAL_2d422a09_4_k_cu_97317d7d_29514cuda3std3__441_GLOBAL__N__2d422a09_4_k_cu_97317d7d_29516ignoreE
	.align		8
        /*0040*/ 	.dword	_ZN39_INTERNAL_2d422a09_4_k_cu_97317d7d_29514cuda3std3__419piecewise_constructE
	.align		8
        /*0048*/ 	.dword	_ZN39_INTERNAL_2d422a09_4_k_cu_97317d7d_29514cuda3std3__48in_placeE
	.align		8
        /*0050*/ 	.dword	_ZN39_INTERNAL_2d422a09_4_k_cu_97317d7d_29514cuda3std6ranges3__45__cpo4swapE
	.align		8
        /*0058*/ 	.dword	_ZN39_INTERNAL_2d422a09_4_k_cu_97317d7d_29514cuda3std6ranges3__45__cpo9iter_moveE
	.align		8
        /*0060*/ 	.dword	_ZN39_INTERNAL_2d422a09_4_k_cu_97317d7d_29514cute7productE
	.align		8
        /*0068*/ 	.dword	_ZN39_INTERNAL_2d422a09_4_k_cu_97317d7d_29514cute1_E
	.align		8
        /*0070*/ 	.dword	$str$25
	.align		8
        /*0078*/ 	.dword	$str$26
	.align		8
        /*0080*/ 	.dword	$str$27
	.align		8
        /*0088*/ 	.dword	$str$28


//--------------------- .text._ZN7cutlass13device_kernelINS_4gemm6kernel13GemmUniversalIN4cute5tupleIJiiiiEEENS1_10collective13CollectiveMmaINS1_41MainloopSm100TmaUmmaWarpSpecializedSparseILi4ELi2ELi1ENS5_IJNS4_1CILi1EEESB_SB_EEEEENS5_IJNSA_ILi128EEENSA_ILi256EEESE_EEENS_12float_e4m3_tENS5_IJNS4_6LayoutINS5_IJiNS5_IJNSA_ILi2EEEiEEEiEEENS5_IJlNS5_IJSB_SJ_EEElEEEEENSI_INS5_IJNS5_IJSE_iEEESP_iEEENS5_IJNS5_IJSE_NSA_ILi16384EEEEEENS5_IJSB_lEEElEEEEEEEESH_NS5_IJlSB_lEEENS4_8TiledMMAINS4_8MMA_AtomIJNS4_26SM100_MMA_F8F6F4_SS_SPARSEISH_SH_fLi128ELi256ELNS4_4UMMA5MajorE0ELS12_0ELNS11_7ScaleInE0ELS13_0EEEEEENSI_ISC_NS5_IJNSA_ILi0EEES16_S16_EEEEENS5_IJNS4_10UnderscoreES19_S19_EEEEENS4_13SM90_TMA_LOADENS4_14ComposedLayoutINS4_7SwizzleILi2ELi4ELi3EEENS4_25smem_sparse_ptr_flag_bitsILi2ELi8EEENSI_INS5_IJNS5_IJSB_NSA_ILi8EEEEEENS5_IJSJ_NSA_ILi64EEEEEEEEENS5_IJNS5_IJS16_SE_EEESM_EEEEEEEvNS4_8identityES1C_NS1D_INS1E_ILi3ELi4ELi3EEENS4_18smem_ptr_flag_bitsILi8EEENSI_INS5_IJS1I_SE_EEENS5_IJSE_SB_EEEEEEEvS1R_EENS_8epilogue10collective18CollectiveEpilogueINS20_23Sm100TmaWarpSpecializedILi3ELi2ELi32ELb1ELb0EEEJSG_NS5_IJNSI_ISE_SB_EENSI_INSA_ILi32EEESB_EEEEEfNS5_IJSB_llEEEfS29_NS20_6fusion15FusionCallbacksIS24_NS2A_17LinearCombinationIffffLNS_15FloatRoundStyleE2EEESG_S28_JEEENS4_5SM1004TMEM4LOAD26SM100_TMEM_LOAD_32dp32b32xES1C_NS1D_INS1E_ILi2ELi5ELi2EEENS1T_ILi32EEENSI_INS5_IJS26_NSA_ILi4EEEEEENS5_IJSB_S26_EEEEEEENS4_39AutoVectorizingCopyWithAssumedAlignmentILi128EEENS4_14SM90_TMA_STOREES2Q_S2S_S2S_EEEvvEEEEvNT_6ParamsE --------------------------
	.section	.text._ZN7cutlass13device_kernelINS_4gemm6kernel13GemmUniversalIN4cute5tupleIJiiiiEEENS1_10collective13CollectiveMmaINS1_41MainloopSm100TmaUmmaWarpSpecializedSparseILi4ELi2ELi1ENS5_IJNS4_1CILi1EEESB_SB_EEEEENS5_IJNSA_ILi128EEENSA_ILi256EEESE_EEENS_12float_e4m3_tENS5_IJNS4_6LayoutINS5_IJiNS5_IJNSA_ILi2EEEiEEEiEEENS5_IJlNS5_IJSB_SJ_EEElEEEEENSI_INS5_IJNS5_IJSE_iEEESP_iEEENS5_IJNS5_IJSE_NSA_ILi16384EEEEEENS5_IJSB_lEEElEEEEEEEESH_NS5_IJlSB_lEEENS4_8TiledMMAINS4_8MMA_AtomIJNS4_26SM100_MMA_F8F6F4_SS_SPARSEISH_SH_fLi128ELi256ELNS4_4UMMA5MajorE0ELS12_0ELNS11_7ScaleInE0ELS13_0EEEEEENSI_ISC_NS5_IJNSA_ILi0EEES16_S16_EEEEENS5_IJNS4_10UnderscoreES19_S19_EEEEENS4_13SM90_TMA_LOADENS4_14ComposedLayoutINS4_7SwizzleILi2ELi4ELi3EEENS4_25smem_sparse_ptr_flag_bitsILi2ELi8EEENSI_INS5_IJNS5_IJSB_NSA_ILi8EEEEEENS5_IJSJ_NSA_ILi64EEEEEEEEENS5_IJNS5_IJS16_SE_EEESM_EEEEEEEvNS4_8identityES1C_NS1D_INS1E_ILi3ELi4ELi3EEENS4_18smem_ptr_flag_bitsILi8EEENSI_INS5_IJS1I_SE_EEENS5_IJSE_SB_EEEEEEEvS1R_EENS_8epilogue10collective18CollectiveEpilogueINS20_23Sm100TmaWarpSpecializedILi3ELi2ELi32ELb1ELb0EEEJSG_NS5_IJNSI_ISE_SB_EENSI_INSA_ILi32EEESB_EEEEEfNS5_IJSB_llEEEfS29_NS20_6fusion15FusionCallbacksIS24_NS2A_17LinearCombinationIffffLNS_15FloatRoundStyleE2EEESG_S28_JEEENS4_5SM1004TMEM4LOAD26SM100_TMEM_LOAD_32dp32b32xES1C_NS1D_INS1E_ILi2ELi5ELi2EEENS1T_ILi32EEENSI_INS5_IJS26_NSA_ILi4EEEEEENS5_IJSB_S26_EEEEEEENS4_39AutoVectorizingCopyWithAssumedAlignmentILi128EEENS4_14SM90_TMA_STOREES2Q_S2S_S2S_EEEvvEEEEvNT_6ParamsE,"ax",@progbits
	.align	128
.text._ZN7cutlass13device_kernelINS_4gemm6kernel13GemmUniversalIN4cute5tupleIJiiiiEEENS1_10collective13CollectiveMmaINS1_41MainloopSm100TmaUmmaWarpSpecializedSparseILi4ELi2ELi1ENS5_IJNS4_1CILi1EEESB_SB_EEEEENS5_IJNSA_ILi128EEENSA_ILi256EEESE_EEENS_12float_e4m3_tENS5_IJNS4_6LayoutINS5_IJiNS5_IJNSA_ILi2EEEiEEEiEEENS5_IJlNS5_IJSB_SJ_EEElEEEEENSI_INS5_IJNS5_IJSE_iEEESP_iEEENS5_IJNS5_IJSE_NSA_ILi16384EEEEEENS5_IJSB_lEEElEEEEEEEESH_NS5_IJlSB_lEEENS4_8TiledMMAINS4_8MMA_AtomIJNS4_26SM100_MMA_F8F6F4_SS_SPARSEISH_SH_fLi128ELi256ELNS4_4UMMA5MajorE0ELS12_0ELNS11_7ScaleInE0ELS13_0EEEEEENSI_ISC_NS5_IJNSA_ILi0EEES16_S16_EEEEENS5_IJNS4_10UnderscoreES19_S19_EEEEENS4_13SM90_TMA_LOADENS4_14ComposedLayoutINS4_7SwizzleILi2ELi4ELi3EEENS4_25smem_sparse_ptr_flag_bitsILi2ELi8EEENSI_INS5_IJNS5_IJSB_NSA_ILi8EEEEEENS5_IJSJ_NSA_ILi64EEEEEEEEENS5_IJNS5_IJS16_SE_EEESM_EEEEEEEvNS4_8identityES1C_NS1D_INS1E_ILi3ELi4ELi3EEENS4_18smem_ptr_flag_bitsILi8EEENSI_INS5_IJS1I_SE_EEENS5_IJSE_SB_EEEEEEEvS1R_EENS_8epilogue10collective18CollectiveEpilogueINS20_23Sm100TmaWarpSpecializedILi3ELi2ELi32ELb1ELb0EEEJSG_NS5_IJNSI_ISE_SB_EENSI_INSA_ILi32EEESB_EEEEEfNS5_IJSB_llEEEfS29_NS20_6fusion15FusionCallbacksIS24_NS2A_17LinearCombinationIffffLNS_15FloatRoundStyleE2EEESG_S28_JEEENS4_5SM1004TMEM4LOAD26SM100_TMEM_LOAD_32dp32b32xES1C_NS1D_INS1E_ILi2ELi5ELi2EEENS1T_ILi32EEENSI_INS5_IJS26_NSA_ILi4EEEEEENS5_IJSB_S26_EEEEEEENS4_39AutoVectorizingCopyWithAssumedAlignmentILi128EEENS4_14SM90_TMA_STOREES2Q_S2S_S2S_EEEvvEEEEvNT_6ParamsE:
        .type           _ZN7cutlass13device_kernelINS_4gemm6kernel13GemmUniversalIN4cute5tupleIJiiiiEEENS1_10collective13CollectiveMmaINS1_41MainloopSm100TmaUmmaWarpSpecializedSparseILi4ELi2ELi1ENS5_IJNS4_1CILi1EEESB_SB_EEEEENS5_IJNSA_ILi128EEENSA_ILi256EEESE_EEENS_12float_e4m3_tENS5_IJNS4_6LayoutINS5_IJiNS5_IJNSA_ILi2EEEiEEEiEEENS5_IJlNS5_IJSB_SJ_EEElEEEEENSI_INS5_IJNS5_IJSE_iEEESP_iEEENS5_IJNS5_IJSE_NSA_ILi16384EEEEEENS5_IJSB_lEEElEEEEEEEESH_NS5_IJlSB_lEEENS4_8TiledMMAINS4_8MMA_AtomIJNS4_26SM100_MMA_F8F6F4_SS_SPARSEISH_SH_fLi128ELi256ELNS4_4UMMA5MajorE0ELS12_0ELNS11_7ScaleInE0ELS13_0EEEEEENSI_ISC_NS5_IJNSA_ILi0EEES16_S16_EEEEENS5_IJNS4_10UnderscoreES19_S19_EEEEENS4_13SM90_TMA_LOADENS4_14ComposedLayoutINS4_7SwizzleILi2ELi4ELi3EEENS4_25smem_sparse_ptr_flag_bitsILi2ELi8EEENSI_INS5_IJNS5_IJSB_NSA_ILi8EEEEEENS5_IJSJ_NSA_ILi64EEEEEEEEENS5_IJNS5_IJS16_SE_EEESM_EEEEEEEvNS4_8identityES1C_NS1D_INS1E_ILi3ELi4ELi3EEENS4_18smem_ptr_flag_bitsILi8EEENSI_INS5_IJS1I_SE_EEENS5_IJSE_SB_EEEEEEEvS1R_EENS_8epilogue10collective18CollectiveEpilogueINS20_23Sm100TmaWarpSpecializedILi3ELi2ELi32ELb1ELb0EEEJSG_NS5_IJNSI_ISE_SB_EENSI_INSA_ILi32EEESB_EEEEEfNS5_IJSB_llEEEfS29_NS20_6fusion15FusionCallbacksIS24_NS2A_17LinearCombinationIffffLNS_15FloatRoundStyleE2EEESG_S28_JEEENS4_5SM1004TMEM4LOAD26SM100_TMEM_LOAD_32dp32b32xES1C_NS1D_INS1E_ILi2ELi5ELi2EEENS1T_ILi32EEENSI_INS5_IJS26_NSA_ILi4EEEEEENS5_IJSB_S26_EEEEEEENS4_39AutoVectorizingCopyWithAssumedAlignmentILi128EEENS4_14SM90_TMA_STOREES2Q_S2S_S2S_EEEvvEEEEvNT_6ParamsE,@function
        .size           _ZN7cutlass13device_kernelINS_4gemm6kernel13GemmUniversalIN4cute5tupleIJiiiiEEENS1_10collective13CollectiveMmaINS1_41MainloopSm100TmaUmmaWarpSpecializedSparseILi4ELi2ELi1ENS5_IJNS4_1CILi1EEESB_SB_EEEEENS5_IJNSA_ILi128EEENSA_ILi256EEESE_EEENS_12float_e4m3_tENS5_IJNS4_6LayoutINS5_IJiNS5_IJNSA_ILi2EEEiEEEiEEENS5_IJlNS5_IJSB_SJ_EEElEEEEENSI_INS5_IJNS5_IJSE_iEEESP_iEEENS5_IJNS5_IJSE_NSA_ILi16384EEEEEENS5_IJSB_lEEElEEEEEEEESH_NS5_IJlSB_lEEENS4_8TiledMMAINS4_8MMA_AtomIJNS4_26SM100_MMA_F8F6F4_SS_SPARSEISH_SH_fLi128ELi256ELNS4_4UMMA5MajorE0ELS12_0ELNS11_7ScaleInE0ELS13_0EEEEEENSI_ISC_NS5_IJNSA_ILi0EEES16_S16_EEEEENS5_IJNS4_10UnderscoreES19_S19_EEEEENS4_13SM90_TMA_LOADENS4_14ComposedLayoutINS4_7SwizzleILi2ELi4ELi3EEENS4_25smem_sparse_ptr_flag_bitsILi2ELi8EEENSI_INS5_IJNS5_IJSB_NSA_ILi8EEEEEENS5_IJSJ_NSA_ILi64EEEEEEEEENS5_IJNS5_IJS16_SE_EEESM_EEEEEEEvNS4_8identityES1C_NS1D_INS1E_ILi3ELi4ELi3EEENS4_18smem_ptr_flag_bitsILi8EEENSI_INS5_IJS1I_SE_EEENS5_IJSE_SB_EEEEEEEvS1R_EENS_8epilogue10collective18CollectiveEpilogueINS20_23Sm100TmaWarpSpecializedILi3ELi2ELi32ELb1ELb0EEEJSG_NS5_IJNSI_ISE_SB_EENSI_INSA_ILi32EEESB_EEEEEfNS5_IJSB_llEEEfS29_NS20_6fusion15FusionCallbacksIS24_NS2A_17LinearCombinationIffffLNS_15FloatRoundStyleE2EEESG_S28_JEEENS4_5SM1004TMEM4LOAD26SM100_TMEM_LOAD_32dp32b32xES1C_NS1D_INS1E_ILi2ELi5ELi2EEENS1T_ILi32EEENSI_INS5_IJS26_NSA_ILi4EEEEEENS5_IJSB_S26_EEEEEEENS4_39AutoVectorizingCopyWithAssumedAlignmentILi128EEENS4_14SM90_TMA_STOREES2Q_S2S_S2S_EEEvvEEEEvNT_6ParamsE,(.L_x_214 - _ZN7cutlass13device_kernelINS_4gemm6kernel13GemmUniversalIN4cute5tupleIJiiiiEEENS1_10collective13CollectiveMmaINS1_41MainloopSm100TmaUmmaWarpSpecializedSparseILi4ELi2ELi1ENS5_IJNS4_1CILi1EEESB_SB_EEEEENS5_IJNSA_ILi128EEENSA_ILi256EEESE_EEENS_12float_e4m3_tENS5_IJNS4_6LayoutINS5_IJiNS5_IJNSA_ILi2EEEiEEEiEEENS5_IJlNS5_IJSB_SJ_EEElEEEEENSI_INS5_IJNS5_IJSE_iEEESP_iEEENS5_IJNS5_IJSE_NSA_ILi16384EEEEEENS5_IJSB_lEEElEEEEEEEESH_NS5_IJlSB_lEEENS4_8TiledMMAINS4_8MMA_AtomIJNS4_26SM100_MMA_F8F6F4_SS_SPARSEISH_SH_fLi128ELi256ELNS4_4UMMA5MajorE0ELS12_0ELNS11_7ScaleInE0ELS13_0EEEEEENSI_ISC_NS5_IJNSA_ILi0EEES16_S16_EEEEENS5_IJNS4_10UnderscoreES19_S19_EEEEENS4_13SM90_TMA_LOADENS4_14ComposedLayoutINS4_7SwizzleILi2ELi4ELi3EEENS4_25smem_sparse_ptr_flag_bitsILi2ELi8EEENSI_INS5_IJNS5_IJSB_NSA_ILi8EEEEEENS5_IJSJ_NSA_ILi64EEEEEEEEENS5_IJNS5_IJS16_SE_EEESM_EEEEEEEvNS4_8identityES1C_NS1D_INS1E_ILi3ELi4ELi3EEENS4_18smem_ptr_flag_bitsILi8EEENSI_INS5_IJS1I_SE_EEENS5_IJSE_SB_EEEEEEEvS1R_EENS_8epilogue10collective18CollectiveEpilogueINS20_23Sm100TmaWarpSpecializedILi3ELi2ELi32ELb1ELb0EEEJSG_NS5_IJNSI_ISE_SB_EENSI_INSA_ILi32EEESB_EEEEEfNS5_IJSB_llEEEfS29_NS20_6fusion15FusionCallbacksIS24_NS2A_17LinearCombinationIffffLNS_15FloatRoundStyleE2EEESG_S28_JEEENS4_5SM1004TMEM4LOAD26SM100_TMEM_LOAD_32dp32b32xES1C_NS1D_INS1E_ILi2ELi5ELi2EEENS1T_ILi32EEENSI_INS5_IJS26_NSA_ILi4EEEEEENS5_IJSB_S26_EEEEEEENS4_39AutoVectorizingCopyWithAssumedAlignmentILi128EEENS4_14SM90_TMA_STOREES2Q_S2S_S2S_EEEvvEEEEvNT_6ParamsE)
        .other          _ZN7cutlass13device_kernelINS_4gemm6kernel13GemmUniversalIN4cute5tupleIJiiiiEEENS1_10collective13CollectiveMmaINS1_41MainloopSm100TmaUmmaWarpSpecializedSparseILi4ELi2ELi1ENS5_IJNS4_1CILi1EEESB_SB_EEEEENS5_IJNSA_ILi128EEENSA_ILi256EEESE_EEENS_12float_e4m3_tENS5_IJNS4_6LayoutINS5_IJiNS5_IJNSA_ILi2EEEiEEEiEEENS5_IJlNS5_IJSB_SJ_EEElEEEEENSI_INS5_IJNS5_IJSE_iEEESP_iEEENS5_IJNS5_IJSE_NSA_ILi16384EEEEEENS5_IJSB_lEEElEEEEEEEESH_NS5_IJlSB_lEEENS4_8TiledMMAINS4_8MMA_AtomIJNS4_26SM100_MMA_F8F6F4_SS_SPARSEISH_SH_fLi128ELi256ELNS4_4UMMA5MajorE0ELS12_0ELNS11_7ScaleInE0ELS13_0EEEEEENSI_ISC_NS5_IJNSA_ILi0EEES16_S16_EEEEENS5_IJNS4_10UnderscoreES19_S19_EEEEENS4_13SM90_TMA_LOADENS4_14ComposedLayoutINS4_7SwizzleILi2ELi4ELi3EEENS4_25smem_sparse_ptr_flag_bitsILi2ELi8EEENSI_INS5_IJNS5_IJSB_NSA_ILi8EEEEEENS5_IJSJ_NSA_ILi64EEEEEEEEENS5_IJNS5_IJS16_SE_EEESM_EEEEEEEvNS4_8identityES1C_NS1D_INS1E_ILi3ELi4ELi3EEENS4_18smem_ptr_flag_bitsILi8EEENSI_INS5_IJS1I_SE_EEENS5_IJSE_SB_EEEEEEEvS1R_EENS_8epilogue10collective18CollectiveEpilogueINS20_23Sm100TmaWarpSpecializedILi3ELi2ELi32ELb1ELb0EEEJSG_NS5_IJNSI_ISE_SB_EENSI_INSA_ILi32EEESB_EEEEEfNS5_IJSB_llEEEfS29_NS20_6fusion15FusionCallbacksIS24_NS2A_17LinearCombinationIffffLNS_15FloatRoundStyleE2EEESG_S28_JEEENS4_5SM1004TMEM4LOAD26SM100_TMEM_LOAD_32dp32b32xES1C_NS1D_INS1E_ILi2ELi5ELi2EEENS1T_ILi32EEENSI_INS5_IJS26_NSA_ILi4EEEEEENS5_IJSB_S26_EEEEEEENS4_39AutoVectorizingCopyWithAssumedAlignmentILi128EEENS4_14SM90_TMA_STOREES2Q_S2S_S2S_EEEvvEEEEvNT_6ParamsE,@"STO_CUDA_ENTRY STV_DEFAULT"
_ZN7cutlass13device_kernelINS_4gemm6kernel13GemmUniversalIN4cute5tupleIJiiiiEEENS1_10collective13CollectiveMmaINS1_41MainloopSm100TmaUmmaWarpSpecializedSparseILi4ELi2ELi1ENS5_IJNS4_1CILi1EEESB_SB_EEEEENS5_IJNSA_ILi128EEENSA_ILi256EEESE_EEENS_12float_e4m3_tENS5_IJNS4_6LayoutINS5_IJiNS5_IJNSA_ILi2EEEiEEEiEEENS5_IJlNS5_IJSB_SJ_EEElEEEEENSI_INS5_IJNS5_IJSE_iEEESP_iEEENS5_IJNS5_IJSE_NSA_ILi16384EEEEEENS5_IJSB_lEEElEEEEEEEESH_NS5_IJlSB_lEEENS4_8TiledMMAINS4_8MMA_AtomIJNS4_26SM100_MMA_F8F6F4_SS_SPARSEISH_SH_fLi128ELi256ELNS4_4UMMA5MajorE0ELS12_0ELNS11_7ScaleInE0ELS13_0EEEEEENSI_ISC_NS5_IJNSA_ILi0EEES16_S16_EEEEENS5_IJNS4_10UnderscoreES19_S19_EEEEENS4_13SM90_TMA_LOADENS4_14ComposedLayoutINS4_7SwizzleILi2ELi4ELi3EEENS4_25smem_sparse_ptr_flag_bitsILi2ELi8EEENSI_INS5_IJNS5_IJSB_NSA_ILi8EEEEEENS5_IJSJ_NSA_ILi64EEEEEEEEENS5_IJNS5_IJS16_SE_EEESM_EEEEEEEvNS4_8identityES1C_NS1D_INS1E_ILi3ELi4ELi3EEENS4_18smem_ptr_flag_bitsILi8EEENSI_INS5_IJS1I_SE_EEENS5_IJSE_SB_EEEEEEEvS1R_EENS_8epilogue10collective18CollectiveEpilogueINS20_23Sm100TmaWarpSpecializedILi3ELi2ELi32ELb1ELb0EEEJSG_NS5_IJNSI_ISE_SB_EENSI_INSA_ILi32EEESB_EEEEEfNS5_IJSB_llEEEfS29_NS20_6fusion15FusionCallbacksIS24_NS2A_17LinearCombinationIffffLNS_15FloatRoundStyleE2EEESG_S28_JEEENS4_5SM1004TMEM4LOAD26SM100_TMEM_LOAD_32dp32b32xES1C_NS1D_INS1E_ILi2ELi5ELi2EEENS1T_ILi32EEENSI_INS5_IJS26_NSA_ILi4EEEEEENS5_IJSB_S26_EEEEEEENS4_39AutoVectorizingCopyWithAssumedAlignmentILi128EEENS4_14SM90_TMA_STOREES2Q_S2S_S2S_EEEvvEEEEvNT_6ParamsE:
[----:B------:R-:W1:Y:S01]  /*0000*/  LDC R1, c[0x0][0x37c] ;  /* 0x0000df00ff017b82 */ /* 0x000e620000000800 */
[----:B------:R-:W2:Y:S01]  /*0010*/  S2R R93, SR_TID.X ;  /* 0x00000000005d7919 */ /* 0x000ea20000002100 */
[----:B------:R-:W3:Y:S01]  /*0020*/  LDCU.64 UR10, c[0x0][0xa90] ;  /* 0x00015200ff0a77ac */ /* 0x000ee20008000a00 */
[----:B------:R-:W-:Y:S02]  /*0030*/  PRMT R79, RZ, 0x7610, R79 ;  /* 0x00007610ff4f7816 */ /* 0x000fe4000000004f */
[----:B------:R-:W-:Y:S01]  /*0040*/  ELECT P2, URZ, PT ;  /* 0x0000000000ff782f */ /* 0x000fe20003840000 */
[----:B---3--:R-:W-:-:S04]  /*0050*/  UISETP.NE.U32.AND UP0, UPT, UR10, URZ, UPT ;  /* 0x000000ff0a00728c */ /* 0x008fc8000bf05070 */
[----:B------:R-:W-:Y:S01]  /*0060*/  UISETP.NE.AND.EX UP0, UPT, UR11, URZ, UPT, UP0 ;  /* 0x000000ff0b00728c */ /* 0x000fe2000bf05300 */
[----:B--2---:R-:W-:-:S05]  /*0070*/  SHF.R.U32.HI R80, RZ, 0x5, R93 ;  /* 0x00000005ff507819 */ /* 0x004fca000001165d */
[----:B------:R-:W2:Y:S02]  /*0080*/  SHFL.IDX PT, R0, R80, RZ, 0x1f ;  /* 0x00001fff50007589 */ /* 0x000ea400000e0000 */
[----:B--2---:R-:W-:Y:S01]  /*0090*/  R2UR UR24, R0 ;  /* 0x00000000001872ca */ /* 0x004fe200000e0000 */
[----:B-1----:R-:W-:-:S14]  /*00a0*/  BRA.U UP0, `(.L_x_0) ;  /* 0x0000000100307547 */ /* 0x002fdc000b800000 */
[----:B------:R-:W1:Y:S02]  /*00b0*/  LDCU.64 UR4, c[0x0][0xa88] ;  /* 0x00015100ff0477ac */ /* 0x000e640008000a00 */
[----:B-1----:R-:W-:-:S04]  /*00c0*/  UISETP.NE.U32.AND UP0, UPT, UR4, URZ, UPT ;  /* 0x000000ff0400728c */ /* 0x002fc8000bf05070 */
[----:B------:R-:W-:-:S09]  /*00d0*/  UISETP.NE.AND.EX UP0, UPT, UR5, URZ, UPT, UP0 ;  /* 0x000000ff0500728c */ /* 0x000fd2000bf05300 */
[----:B------:R-:W-:Y:S05]  /*00e0*/  BRA.U !UP0, `(.L_x_1) ;  /* 0x0000000108147547 */ /* 0x000fea000b800000 */
[----:B------:R-:W1:Y:S01]  /*00f0*/  LDC.64 R2, c[0x0][0xa88] ;  /* 0x0002a200ff027b82 */ /* 0x000e620000000a00 */
[----:B------:R-:W1:Y:S02]  /*0100*/  LDCU.64 UR4, c[0x0][0x358] ;  /* 0x00006b00ff0477ac */ /* 0x000e640008000a00 */
[----:B-1----:R1:W5:Y:S01]  /*0110*/  LDG.E R41, desc[UR4][R2.64] ;  /* 0x0000000402297981 */ /* 0x002362000c1e1900 */
[----:B------:R-:W-:Y:S01]  /*0120*/  HFMA2 R79, -RZ, RZ, 0, 5.9604644775390625e-08 ;  /* 0x00000001ff4f7431 */ /* 0x000fe200000001ff */
[----:B------:R-:W-:Y:S05]  /*0130*/  BRA `(.L_x_0) ;  /* 0x00000000000c7947 */ /* 0x000fea0003800000 */
.L_x_1:
[----:B------:R-:W1:Y:S01]  /*0140*/  LDCU UR4, c[0x0][0xa80] ;  /* 0x00015000ff0477ac */ /* 0x000e620008000800 */
[----:B------:R-:W-:Y:S01]  /*0150*/  HFMA2 R79, -RZ, RZ, 0, 5.9604644775390625e-08 ;  /* 0x00000001ff4f7431 */ /* 0x000fe200000001ff */
[----:B-1----:R-:W-:-:S07]  /*0160*/  MOV R41, UR4 ;  /* 0x0000000400297c02 */ /* 0x002fce0008000f00 */
.L_x_0:
[----:B------:R-:W2:Y:S02]  /*0170*/  LDCU.64 UR4, c[0x0][0xab0] ;  /* 0x00015600ff0477ac */ /* 0x000ea40008000a00 */
[----:B--2---:R-:W-:-:S04]  /*0180*/  UISETP.NE.U32.AND UP0, UPT, UR4, URZ, UPT ;  /* 0x000000ff0400728c */ /* 0x004fc8000bf05070 */
[----:B------:R-:W-:-:S09]  /*0190*/  UISETP.NE.AND.EX UP0, UPT, UR5, URZ, UPT, UP0 ;  /* 0x000000ff0500728c */ /* 0x000fd2000bf05300 */
[----:B------:R-:W-:Y:S05]  /*01a0*/  BRA.U UP0, `(.L_x_2) ;  /* 0x0000000100287547 */ /* 0x000fea000b800000 */
[----:B------:R-:W2:Y:S02]  /*01b0*/  LDCU.64 UR4, c[0x0][0xaa8] ;  /* 0x00015500ff0477ac */ /* 0x000ea40008000a00 */
[----:B--2---:R-:W-:-:S04]  /*01c0*/  UISETP.NE.U32.AND UP0, UPT, UR4, URZ, UPT ;  /* 0x000000ff0400728c */ /* 0x004fc8000bf05070 */
[----:B------:R-:W-:-:S09]  /*01d0*/  UISETP.NE.AND.EX UP0, UPT, UR5, URZ, UPT, UP0 ;  /* 0x000000ff0500728c */ /* 0x000fd2000bf05300 */
[----:B------:R-:W-:Y:S05]  /*01e0*/  BRA.U !UP0, `(.L_x_3) ;  /* 0x0000000108107547 */ /* 0x000fea000b800000 */
[----:B------:R-:W2:Y:S01]  /*01f0*/  LDC.64 R36, c[0x0][0xaa8] ;  /* 0x0002aa00ff247b82 */ /* 0x000ea20000000a00 */
[----:B------:R-:W2:Y:S02]  /*0200*/  LDCU.64 UR4, c[0x0][0x358] ;  /* 0x00006b00ff0477ac */ /* 0x000ea40008000a00 */
[----:B--2---:R2:W5:Y:S01]  /*0210*/  LDG.E R36, desc[UR4][R36.64] ;  /* 0x0000000424247981 */ /* 0x004562000c1e1900 */
[----:B------:R-:W-:Y:S05]  /*0220*/  BRA `(.L_x_2) ;  /* 0x0000000000087947 */ /* 0x000fea0003800000 */
.L_x_3:
[----:B------:R-:W2:Y:S02]  /*0230*/  LDCU UR4, c[0x0][0xaa0] ;  /* 0x00015400ff0477ac */ /* 0x000ea40008000800 */
[----:B--2---:R-:W-:Y:S02]  /*0240*/  MOV R36, UR4 ;  /* 0x0000000400247c02 */ /* 0x004fe40008000f00 */
.L_x_2:
[----:B------:R-:W-:Y:S01]  /*0250*/  IMAD.U32 R0, RZ, RZ, UR24 ;  /* 0x00000018ff007e24 */ /* 0x000fe2000f8e00ff */
[----:B------:R-:W-:Y:S04]  /*0260*/  BSSY.RECONVERGENT B0, `(.L_x_4) ;  /* 0x000000f000007945 */ /* 0x000fe80003800200 */
[C---:B------:R-:W-:Y:S02]  /*0270*/  ISETP.NE.OR P1, PT, R0.reuse, 0x1, !P2 ;  /* 0x000000010000780c */ /* 0x040fe40005725670 */
[----:B------:R-:W-:-:S11]  /*0280*/  ISETP.NE.OR P0, PT, R0, 0x3, !P2 ;  /* 0x000000030000780c */ /* 0x000fd60005705670 */
[----:B------:R-:W-:Y:S05]  /*0290*/  @P1 BRA `(.L_x_5) ;  /* 0x00000000002c1947 */ /* 0x000fea0003800000 */
[----:B------:R-:W3:Y:S02]  /*02a0*/  LDCU.64 UR4, c[0x0][0x348] ;  /* 0x00006900ff0477ac */ /* 0x000ee40008000a00 */
[----:B---3--:R-:W-:Y:S02]  /*02b0*/  UIADD3 UR8, UP2, UPT, UR4, 0x80, URZ ;  /* 0x0000008004087890 */ /* 0x008fe4000ff5e0ff */
[----:B------:R-:W-:Y:S02]  /*02c0*/  UIADD3 UR6, UP1, UPT, UR4, 0x280, URZ ;  /* 0x0000028004067890 */ /* 0x000fe4000ff3e0ff */
[----:B------:R-:W-:Y:S02]  /*02d0*/  UIADD3 UR4, UP0, UPT, UR4, 0x180, URZ ;  /* 0x0000018004047890 */ /* 0x000fe4000ff1e0ff */
[----:B------:R-:W-:Y:S02]  /*02e0*/  UIADD3.X UR9, UPT, UPT, URZ, UR5, URZ, UP2, !UPT ;  /* 0x00000005ff097290 */ /* 0x000fe400097fe4ff */
[----:B------:R-:W-:-:S02]  /*02f0*/  UIADD3.X UR7, UPT, UPT, URZ, UR5, URZ, UP1, !UPT ;  /* 0x00000005ff077290 */ /* 0x000fc40008ffe4ff */
[----:B------:R-:W-:-:S05]  /*0300*/  UIADD3.X UR5, UPT, UPT, URZ, UR5, URZ, UP0, !UPT ;  /* 0x00000005ff057290 */ /* 0x000fca00087fe4ff */
[----:B------:R3:W-:Y:S02]  /*0310*/  UTMACCTL.PF [UR8] ;  /* 0x00000000080079b9 */ /* 0x0007e40008040000 */
[----:B------:R3:W-:Y:S02]  /*0320*/  UTMACCTL.PF [UR6] ;  /* 0x00000000060079b9 */ /* 0x0007e40008040000 */
[----:B------:R3:W-:Y:S02]  /*0330*/  UTMACCTL.PF [UR4] ;  /* 0x00000000040079b9 */ /* 0x0007e40008040000 */
[----:B---3--:R-:W-:Y:S01]  /*0340*/  NOP ;  /* 0x0000000000007918 */ /* 0x008fe20000000000 */
.L_x_5:
[----:B------:R-:W-:Y:S05]  /*0350*/  BSYNC.RECONVERGENT B0 ;  /* 0x0000000000007941 */ /* 0x000fea0003800200 */
.L_x_4:
[----:B------:R-:W-:Y:S04]  /*0360*/  BSSY.RECONVERGENT B0, `(.L_x_6) ;  /* 0x000000a000007945 */ /* 0x000fe80003800200 */
[----:B------:R-:W-:Y:S05]  /*0370*/  @P0 BRA `(.L_x_7) ;  /* 0x0000000000200947 */ /* 0x000fea0003800000 */
[----:B------:R-:W3:Y:S02]  /*0380*/  LDCU.64 UR4, c[0x0][0x348] ;  /* 0x00006900ff0477ac */ /* 0x000ee40008000a00 */
[----:B---3--:R-:W-:Y:S02]  /*0390*/  UIADD3 UR6, UP1, UPT, UR4, 0x780, URZ ;  /* 0x0000078004067890 */ /* 0x008fe4000ff3e0ff */
[----:B------:R-:W-:Y:S02]  /*03a0*/  UIADD3 UR4, UP0, UPT, UR4, 0x880, URZ ;  /* 0x0000088004047890 */ /* 0x000fe4000ff1e0ff */
[----:B------:R-:W-:Y:S02]  /*03b0*/  UIADD3.X UR7, UPT, UPT, URZ, UR5, URZ, UP1, !UPT ;  /* 0x00000005ff077290 */ /* 0x000fe40008ffe4ff */
[----:B------:R-:W-:-:S07]  /*03c0*/  UIADD3.X UR5, UPT, UPT, URZ, UR5, URZ, UP0, !UPT ;  /* 0x00000005ff057290 */ /* 0x000fce00087fe4ff */
[----:B------:R3:W-:Y:S02]  /*03d0*/  UTMACCTL.PF [UR6] ;  /* 0x00000000060079b9 */ /* 0x0007e40008040000 */
[----:B------:R3:W-:Y:S02]  /*03e0*/  UTMACCTL.PF [UR4] ;  /* 0x00000000040079b9 */ /* 0x0007e40008040000 */
[----:B---3--:R-:W-:Y:S01]  /*03f0*/  NOP ;  /* 0x0000000000007918 */ /* 0x008fe20000000000 */
.L_x_7:
[----:B------:R-:W-:Y:S05]  /*0400*/  BSYNC.RECONVERGENT B0 ;  /* 0x0000000000007941 */ /* 0x000fea0003800200 */
.L_x_6:
[----:B------:R-:W3:Y:S01]  /*0410*/  LDCU.64 UR4, c[0x0][0xa88] ;  /* 0x00015100ff0477ac */ /* 0x000ee20008000a00 */
[----:B------:R-:W-:Y:S02]  /*0420*/  UISETP.EQ.U32.AND UP1, UPT, UR10, URZ, UPT ;  /* 0x000000ff0a00728c */ /* 0x000fe4000bf22070 */
[----:B------:R-:W-:Y:S02]  /*0430*/  UPLOP3.LUT UP3, UPT, UPT, UPT, UPT, 0x80, 0x8 ;  /* 0x000000000008789c */ /* 0x000fe40003f6f070 */
[----:B---3--:R-:W-:-:S04]  /*0440*/  UISETP.NE.U32.AND UP0, UPT, UR4, URZ, UPT ;  /* 0x000000ff0400728c */ /* 0x008fc8000bf05070 */
[----:B------:R-:W-:-:S04]  /*0450*/  UISETP.NE.AND.EX UP2, UPT, UR5, URZ, UPT, UP0 ;  /* 0x000000ff0500728c */ /* 0x000fc8000bf45300 */
[----:B------:R-:W-:-:S04]  /*0460*/  UISETP.EQ.OR.EX UP4, UPT, UR11, URZ, !UP2, UP1 ;  /* 0x000000ff0b00728c */ /* 0x000fc8000d782710 */
[----:B------:R-:W-:-:S06]  /*0470*/  UP2UR UR4, UPR, URZ, 0x10 ;  /* 0x00000010ff047883 */ /* 0x000fcc0008000000 */
[----:B------:R-:W-:Y:S01]  /*0480*/  MOV R86, UR4 ;  /* 0x0000000400567c02 */ /* 0x000fe20008000f00 */
[----:B------:R-:W-:Y:S06]  /*0490*/  BRA.U !UP4, `(.L_x_8) ;  /* 0x000000010c207547 */ /* 0x000fec000b800000 */
[----:B------:R-:W-:Y:S01]  /*04a0*/  UISETP.NE.U32.AND UP0, UPT, UR10, URZ, UPT ;  /* 0x000000ff0a00728c */ /* 0x000fe2000bf05070 */
[----:B-----5:R-:W-:Y:S01]  /*04b0*/  FSETP.NEU.AND P0, PT, R41, RZ, PT ;  /* 0x000000ff2900720b */ /* 0x020fe20003f0d000 */
[----:B------:R-:W-:Y:S02]  /*04c0*/  USEL UR4, URZ, 0xffffffff, UP2 ;  /* 0xffffffffff047887 */ /* 0x000fe40009000000 */
[----:B------:R-:W-:-:S10]  /*04d0*/  UISETP.NE.AND.EX UP1, UPT, UR11, URZ, UPT, UP0 ;  /* 0x000000ff0b00728c */ /* 0x000fd4000bf25300 */
[----:B------:R-:W-:Y:S01]  /*04e0*/  VOTEU.ANY UP0, P0 ;  /* 0x0000000000ff7886 */ /* 0x000fe20000000100 */
[----:B------:R-:W-:-:S04]  /*04f0*/  @!UP1 USEL UR4, URZ, 0xffffffff, UP0 ;  /* 0xffffffffff049887 */ /* 0x000fc80008000000 */
[----:B------:R-:W-:-:S04]  /*0500*/  ULOP3.LUT UR4, UR4, 0x1, URZ, 0xc0, !UPT ;  /* 0x0000000104047892 */ /* 0x000fc8000f8ec0ff */
[----:B------:R-:W-:-:S11]  /*0510*/  UISETP.NE.U32.AND UP3, UPT, UR4, 0x1, UPT ;  /* 0x000000010400788c */ /* 0x000fd6000bf65070 */
.L_x_8:
[----:B------:R-:W3:Y:S02]  /*0520*/  SHFL.IDX PT, R0, R80, RZ, 0x1f ;  /* 0x00001fff50007589 */ /* 0x000ee400000e0000 */
[----:B---3--:R-:W-:-:S13]  /*0530*/  ISETP.NE.AND P0, PT, R0, RZ, PT ;  /* 0x000000ff0000720c */ /* 0x008fda0003f05270 */
[----:B------:R-:W-:Y:S05]  /*0540*/  @P0 BRA `(.L_x_9) ;  /* 0x0000000000480947 */ /* 0x000fea0003800000 */
[----:B------:R-:W3:Y:S01]  /*0550*/  S2UR UR4, SR_CgaCtaId ;  /* 0x00000000000479c3 */ /* 0x000ee20000008800 */
[----:B------:R-:W-:Y:S01]  /*0560*/  UMOV UR5, 0x400 ;  /* 0x0000040000057882 */ /* 0x000fe20000000000 */
[----:B------:R-:W-:Y:S01]  /*0570*/  UMOV UR6, 0x1 ;  /* 0x0000000100067882 */ /* 0x000fe20000000000 */
[----:B------:R-:W-:Y:S01]  /*0580*/  ELECT P0, URZ, PT ;  /* 0x0000000000ff782f */ /* 0x000fe20003800000 */
[----:B------:R-:W-:-:S04]  /*0590*/  UIADD3 UR6, UPT, UPT, -UR6, 0x100000, URZ ;  /* 0x0010000006067890 */ /* 0x000fc8000fffe1ff */
[----:B------:R-:W-:Y:S02]  /*05a0*/  USHF.L.U32 UR7, UR6, 0xb, URZ ;  /* 0x0000000b06077899 */ /* 0x000fe400080006ff */
[----:B------:R-:W-:Y:S02]  /*05b0*/  USHF.L.U32 UR6, UR6, 0x1, URZ ;  /* 0x0000000106067899 */ /* 0x000fe400080006ff */
[----:B---3--:R-:W-:Y:S01]  /*05c0*/  ULEA UR4, UR4, UR5, 0x18 ;  /* 0x0000000504047291 */ /* 0x008fe2000f8ec0ff */
[----:B------:R-:W3:Y:S11]  /*05d0*/  FENCE.VIEW.ASYNC.S ;  /* 0x00000000000073c6 */ /* 0x000ef60000000000 */
[----:B---3--:R3:W4:Y:S01]  /*05e0*/  SYNCS.EXCH.64 URZ, [UR4], UR6 ;  /* 0x0000000604ff75b2 */ /* 0x0087220008000100 */
[----:B------:R3:W1:Y:S01]  /*05f0*/  SYNCS.EXCH.64 URZ, [UR4+0x20], UR6 ;  /* 0x0000200604ff75b2 */ /* 0x0006620008000100 */
[----:B------:R3:W1:Y:S01]  /*0600*/  SYNCS.EXCH.64 URZ, [UR4+0x8], UR6 ;  /* 0x0000080604ff75b2 */ /* 0x0006620008000100 */
[----:B------:R3:W1:Y:S01]  /*0610*/  SYNCS.EXCH.64 URZ, [UR4+0x28], UR6 ;  /* 0x0000280604ff75b2 */ /* 0x0006620008000100 */
[----:B------:R3:W1:Y:S01]  /*0620*/  SYNCS.EXCH.64 URZ, [UR4+0x10], UR6 ;  /* 0x0000100604ff75b2 */ /* 0x0006620008000100 */
[----:B------:R3:W1:Y:S01]  /*0630*/  SYNCS.EXCH.64 URZ, [UR4+0x30], UR6 ;  /* 0x0000300604ff75b2 */ /* 0x0006620008000100 */
[----:B------:R3:W1:Y:S01]  /*0640*/  SYNCS.EXCH.64 URZ, [UR4+0x18], UR6 ;  /* 0x0000180604ff75b2 */ /* 0x0006620008000100 */
[----:B------:R3:W1:Y:S01]  /*0650*/  SYNCS.EXCH.64 URZ, [UR4+0x38], UR6 ;  /* 0x0000380604ff75b2 */ /* 0x0006620008000100 */
[----:B------:R-:W-:Y:S01]  /*0660*/  NOP ;  /* 0x0000000000007918 */ /* 0x000fe20000000000 */
.L_x_9:
[----:B------:R-:W2:Y:S01]  /*0670*/  SHFL.IDX PT, R0, R80, RZ, 0x1f ;  /* 0x00001fff50007589 */ /* 0x000ea200000e0000 */
[----:B------:R-:W-:Y:S01]  /*0680*/  NOP ;  /* 0x0000000000007918 */ /* 0x000fe20000000000 */
[----:B--2---:R-:W-:-:S13]  /*0690*/  ISETP.NE.AND P0, PT, R0, 0x1, PT ;  /* 0x000000010000780c */ /* 0x004fda0003f05270 */
[----:B------:R-:W-:Y:S05]  /*06a0*/  @P0 BRA `(.L_x_10) ;  /* 0x0000000000500947 */ /* 0x000fea0003800000 */
[----:B---3--:R-:W2:Y:S01]  /*06b0*/  S2UR UR4, SR_CgaCtaId ;  /* 0x00000000000479c3 */ /* 0x008ea20000008800 */
[----:B------:R-:W-:Y:S01]  /*06c0*/  UMOV UR5, 0x400 ;  /* 0x0000040000057882 */ /* 0x000fe20000000000 */
[----:B------:R-:W-:Y:S01]  /*06d0*/  UMOV UR8, 0x20 ;  /* 0x0000002000087882 */ /* 0x000fe20000000000 */
[----:B------:R-:W-:Y:S01]  /*06e0*/  UMOV UR6, 0x80 ;  /* 0x0000008000067882 */ /* 0x000fe20000000000 */
[----:B------:R-:W-:-:S04]  /*06f0*/  UIADD3 UR8, UPT, UPT, -UR8, 0x100000, URZ ;  /* 0x0010000008087890 */ /* 0x000fc8000fffe1ff */
[----:B------:R-:W-:Y:S02]  /*0700*/  USHF.L.U32 UR9, UR8, 0xb, URZ ;  /* 0x0000000b08097899 */ /* 0x000fe400080006ff */
[----:B------:R-:W-:Y:S02]  /*0710*/  USHF.L.U32 UR8, UR8, 0x1, URZ ;  /* 0x0000000108087899 */ /* 0x000fe400080006ff */
[----:B------:R-:W-:-:S04]  /*0720*/  UIADD3 UR6, UPT, UPT, -UR6, 0x100000, URZ ;  /* 0x0010000006067890 */ /* 0x000fc8000fffe1ff */
[----:B------:R-:W-:Y:S02]  /*0730*/  USHF.L.U32 UR7, UR6, 0xb, URZ ;  /* 0x0000000b06077899 */ /* 0x000fe400080006ff */
[----:B------:R-:W-:Y:S01]  /*0740*/  USHF.L.U32 UR6, UR6, 0x1, URZ ;  /* 0x0000000106067899 */ /* 0x000fe200080006ff */
[----:B------:R-:W-:Y:S01]  /*0750*/  ELECT P0, URZ, PT ;  /* 0x0000000000ff782f */ /* 0x000fe20003800000 */
[----:B--2---:R-:W-:Y:S01]  /*0760*/  ULEA UR4, UR4, UR5, 0x18 ;  /* 0x0000000504047291 */ /* 0x004fe2000f8ec0ff */
[----:B------:R-:W2:Y:S11]  /*0770*/  FENCE.VIEW.ASYNC.S ;  /* 0x00000000000073c6 */ /* 0x000eb60000000000 */
[----:B--2---:R2:W3:Y:S01]  /*0780*/  SYNCS.EXCH.64 URZ, [UR4+0x40], UR8 ;  /* 0x0000400804ff75b2 */ /* 0x0044e20008000100 */
[----:B------:R2:W1:Y:S01]  /*0790*/  SYNCS.EXCH.64 URZ, [UR4+0x58], UR6 ;  /* 0x0000580604ff75b2 */ /* 0x0004620008000100 */
[----:B------:R2:W1:Y:S01]  /*07a0*/  SYNCS.EXCH.64 URZ, [UR4+0x48], UR8 ;  /* 0x0000480804ff75b2 */ /* 0x0004620008000100 */
[----:B------:R2:W1:Y:S01]  /*07b0*/  SYNCS.EXCH.64 URZ, [UR4+0x60], UR6 ;  /* 0x0000600604ff75b2 */ /* 0x0004620008000100 */
[----:B------:R2:W1:Y:S01]  /*07c0*/  SYNCS.EXCH.64 URZ, [UR4+0x50], UR8 ;  /* 0x0000500804ff75b2 */ /* 0x0004620008000100 */
[----:B------:R2:W1:Y:S01]  /*07d0*/  SYNCS.EXCH.64 URZ, [UR4+0x68], UR6 ;  /* 0x0000680604ff75b2 */ /* 0x0004620008000100 */
[----:B------:R-:W-:Y:S01]  /*07e0*/  NOP ;  /* 0x0000000000007918 */ /* 0x000fe20000000000 */
.L_x_10:
[----:B------:R-:W4:Y:S01]  /*07f0*/  SHFL.IDX PT, R0, R80, RZ, 0x1f ;  /* 0x00001fff50007589 */ /* 0x000f2200000e0000 */
[----:B------:R-:W-:Y:S01]  /*0800*/  NOP ;  /* 0x0000000000007918 */ /* 0x000fe20000000000 */
[----:B----4-:R-:W-:-:S13]  /*0810*/  ISETP.NE.AND P0, PT, R0, 0x3, PT ;  /* 0x000000030000780c */ /* 0x010fda0003f05270 */
[----:B------:R-:W-:Y:S05]  /*0820*/  @P0 BRA `(.L_x_11) ;  /* 0x0000000000300947 */ /* 0x000fea0003800000 */
[----:B--23--:R-:W2:Y:S01]  /*0830*/  S2UR UR4, SR_CgaCtaId ;  /* 0x00000000000479c3 */ /* 0x00cea20000008800 */
[----:B------:R-:W-:Y:S01]  /*0840*/  UMOV UR6, 0x400 ;  /* 0x0000040000067882 */ /* 0x000fe20000000000 */
[----:B------:R-:W-:Y:S01]  /*0850*/  UMOV UR5, 0x20 ;  /* 0x0000002000057882 */ /* 0x000fe20000000000 */
[----:B------:R-:W-:Y:S01]  /*0860*/  ELECT P0, URZ, PT ;  /* 0x0000000000ff782f */ /* 0x000fe20003800000 */
[----:B--2---:R-:W-:Y:S02]  /*0870*/  ULEA UR6, UR4, UR6, 0x18 ;  /* 0x0000000604067291 */ /* 0x004fe4000f8ec0ff */
[----:B------:R-:W-:-:S04]  /*0880*/  UIADD3 UR4, UPT, UPT, -UR5, 0x100000, URZ ;  /* 0x0010000005047890 */ /* 0x000fc8000fffe1ff */
[----:B------:R-:W-:Y:S02]  /*0890*/  USHF.L.U32 UR5, UR4, 0xb, URZ ;  /* 0x0000000b04057899 */ /* 0x000fe400080006ff */
[----:B------:R-:W-:Y:S01]  /*08a0*/  USHF.L.U32 UR4, UR4, 0x1, URZ ;  /* 0x0000000104047899 */ /* 0x000fe200080006ff */
[----:B------:R-:W2:Y:S11]  /*08b0*/  FENCE.VIEW.ASYNC.S ;  /* 0x00000000000073c6 */ /* 0x000eb60000000000 */
[----:B--2---:R4:W2:Y:S01]  /*08c0*/  SYNCS.EXCH.64 URZ, [UR6+0x70], UR4 ;  /* 0x0000700406ff75b2 */ /* 0x0048a20008000100 */
[----:B------:R4:W3:Y:S02]  /*08d0*/  SYNCS.EXCH.64 URZ, [UR6+0x78], UR4 ;  /* 0x0000780406ff75b2 */ /* 0x0008e40008000100 */
[----:B----4-:R-:W-:Y:S01]  /*08e0*/  NOP ;  /* 0x0000000000007918 */ /* 0x010fe20000000000 */
.L_x_11:
[----:B------:R-:W4:Y:S01]  /*08f0*/  SHFL.IDX PT, R0, R80, RZ, 0x1f ;  /* 0x00001fff50007589 */ /* 0x000f2200000e0000 */
[----:B------:R-:W-:Y:S01]  /*0900*/  NOP ;  /* 0x0000000000007918 */ /* 0x000fe20000000000 */
[----:B----4-:R-:W-:-:S13]  /*0910*/  ISETP.NE.AND P0, PT, R0, 0x4, PT ;  /* 0x000000040000780c */ /* 0x010fda0003f05270 */
[----:B------:R-:W-:Y:S05]  /*0920*/  @P0 BRA `(.L_x_12) ;  /* 0x00000000004c0947 */ /* 0x000fea0003800000 */
[----:B--23--:R-:W2:Y:S01]  /*0930*/  S2UR UR6, SR_CgaCtaId ;  /* 0x00000000000679c3 */ /* 0x00cea20000008800 */
[----:B------:R-:W-:Y:S01]  /*0940*/  UMOV UR4, 0x100 ;  /* 0x0000010000047882 */ /* 0x000fe20000000000 */
[----:B------:R-:W-:Y:S01]  /*0950*/  UMOV UR5, 0x400 ;  /* 0x0000040000057882 */ /* 0x000fe20000000000 */
[----:B------:R-:W-:Y:S01]  /*0960*/  USEL UR4, UR4, 0xe0, UP3 ;  /* 0x000000e004047887 */ /* 0x000fe20009800000 */
[----:B------:R-:W-:Y:S01]  /*0970*/  UMOV UR8, 0x1 ;  /* 0x0000000100087882 */ /* 0x000fe20000000000 */
[----:B------:R-:W-:Y:S01]  /*0980*/  ELECT P0, URZ, PT ;  /* 0x0000000000ff782f */ /* 0x000fe20003800000 */
[----:B------:R-:W-:-:S04]  /*0990*/  UIADD3 UR8, UPT, UPT, -UR8, 0x100000, URZ ;  /* 0x0010000008087890 */ /* 0x000fc8000fffe1ff */
[----:B------:R-:W-:Y:S02]  /*09a0*/  USHF.L.U32 UR9, UR8, 0xb, URZ ;  /* 0x0000000b08097899 */ /* 0x000fe400080006ff */
[----:B------:R-:W-:Y:S02]  /*09b0*/  USHF.L.U32 UR8, UR8, 0x1, URZ ;  /* 0x0000000108087899 */ /* 0x000fe400080006ff */
[----:B--2---:R-:W-:Y:S02]  /*09c0*/  ULEA UR6, UR6, UR5, 0x18 ;  /* 0x0000000506067291 */ /* 0x004fe4000f8ec0ff */
[----:B------:R-:W-:-:S04]  /*09d0*/  UIADD3 UR4, UPT, UPT, -UR4, 0x100000, URZ ;  /* 0x0010000004047890 */ /* 0x000fc8000fffe1ff */
[----:B------:R-:W-:Y:S02]  /*09e0*/  USHF.L.U32 UR5, UR4, 0xb, URZ ;  /* 0x0000000b04057899 */ /* 0x000fe400080006ff */
[----:B------:R-:W-:Y:S01]  /*09f0*/  USHF.L.U32 UR4, UR4, 0x1, URZ ;  /* 0x0000000104047899 */ /* 0x000fe200080006ff */
[----:B------:R-:W2:Y:S03]  /*0a00*/  FENCE.VIEW.ASYNC.S ;  /* 0x00000000000073c6 */ /* 0x000ea60000000000 */
[----:B--2---:R4:W2:Y:S08]  /*0a10*/  SYNCS.EXCH.64 URZ, [UR6+0x80], UR8 ;  /* 0x0000800806ff75b2 */ /* 0x0048b00008000100 */
[----:B------:R4:W3:Y:S01]  /*0a20*/  SYNCS.EXCH.64 URZ, [UR6+0x90], UR4 ;  /* 0x0000900406ff75b2 */ /* 0x0008e20008000100 */
[----:B------:R4:W1:Y:S01]  /*0a30*/  SYNCS.EXCH.64 URZ, [UR6+0x88], UR8 ;  /* 0x0000880806ff75b2 */ /* 0x0008620008000100 */
[----:B------:R4:W1:Y:S02]  /*0a40*/  SYNCS.EXCH.64 URZ, [UR6+0x98], UR4 ;  /* 0x0000980406ff75b2 */ /* 0x0008640008000100 */
[----:B----4-:R-:W-:Y:S01]  /*0a50*/  NOP ;  /* 0x0000000000007918 */ /* 0x010fe20000000000 */
.L_x_12:
[----:B------:R-:W4:Y:S01]  /*0a60*/  SHFL.IDX PT, R0, R80, RZ, 0x1f ;  /* 0x00001fff50007589 */ /* 0x000f2200000e0000 */
[----:B------:R-:W-:Y:S01]  /*0a70*/  NOP ;  /* 0x0000000000007918 */ /* 0x000fe20000000000 */
[----:B----4-:R-:W-:-:S13]  /*0a80*/  ISETP.NE.AND P0, PT, R0, 0x5, PT ;  /* 0x000000050000780c */ /* 0x010fda0003f05270 */
[----:B------:R-:W-:Y:S05]  /*0a90*/  @P0 BRA `(.L_x_13) ;  /* 0x0000000000400947 */ /* 0x000fea0003800000 */
[----:B--23--:R-:W2:Y:S01]  /*0aa0*/  S2UR UR4, SR_CgaCtaId ;  /* 0x00000000000479c3 */ /* 0x00cea20000008800 */
        /* <DEDUP_REMOVED lines=12> */
[----:B--2---:R4:W2:Y:S01]  /*0b70*/  SYNCS.EXCH.64 URZ, [UR4+0xa0], UR8 ;  /* 0x0000a00804ff75b2 */ /* 0x0048a20008000100 */
[----:B------:R4:W3:Y:S02]  /*0b80*/  SYNCS.EXCH.64 URZ, [UR4+0xa8], UR6 ;  /* 0x0000a80604ff75b2 */ /* 0x0008e40008000100 */
[----:B----4-:R-:W-:Y:S01]  /*0b90*/  NOP ;  /* 0x0000000000007918 */ /* 0x010fe20000000000 */
.L_x_13:
[----:B------:R-:W4:Y:S01]  /*0ba0*/  SHFL.IDX PT, R0, R80, RZ, 0x1f ;  /* 0x00001fff50007589 */ /* 0x000f2200000e0000 */
[----:B------:R-:W1:Y:S01]  /*0bb0*/  S2UR UR25, SR_CTAID.Y ;  /* 0x00000000001979c3 */ /* 0x000e620000002600 */
[----:B------:R-:W-:Y:S01]  /*0bc0*/  ISETP.NE.OR P1, PT, RZ, UR24, !P2 ;  /* 0x00000018ff007c0c */ /* 0x000fe2000d725670 */
[----:B------:R-:W-:-:S06]  /*0bd0*/  NOP ;  /* 0x0000000000007918 */ /* 0x000fcc0000000000 */
[----:B------:R-:W1:Y:S01]  /*0be0*/  S2UR UR11, SR_CTAID.X ;  /* 0x00000000000b79c3 */ /* 0x000e620000002500 */
[----:B----4-:R-:W-:-:S13]  /*0bf0*/  ISETP.NE.AND P0, PT, R0, 0x3, PT ;  /* 0x000000030000780c */ /* 0x010fda0003f05270 */
[----:B-1----:R-:W-:Y:S05]  /*0c00*/  @P0 BRA `(.L_x_14) ;  /* 0x0000000000380947 */ /* 0x002fea0003800000 */
[----:B--23--:R-:W1:Y:S01]  /*0c10*/  S2UR UR4, SR_CgaCtaId ;  /* 0x00000000000479c3 */ /* 0x00ce620000008800 */
[----:B------:R-:W-:Y:S01]  /*0c20*/  UMOV UR5, 0x400 ;  /* 0x0000040000057882 */ /* 0x000fe20000000000 */
[----:B------:R-:W-:Y:S01]  /*0c30*/  UMOV UR6, 0x20 ;  /* 0x0000002000067882 */ /* 0x000fe20000000000 */
[----:B------:R-:W-:Y:S01]  /*0c40*/  ELECT P0, URZ, PT ;  /* 0x0000000000ff782f */ /* 0x000fe20003800000 */
[----:B------:R-:W-:-:S04]  /*0c50*/  UIADD3 UR6, UPT, UPT, -UR6, 0x100000, URZ ;  /* 0x0010000006067890 */ /* 0x000fc8000fffe1ff */
[----:B------:R-:W-:Y:S02]  /*0c60*/  USHF.L.U32 UR7, UR6, 0xb, URZ ;  /* 0x0000000b06077899 */ /* 0x000fe400080006ff */
[----:B------:R-:W-:Y:S02]  /*0c70*/  USHF.L.U32 UR6, UR6, 0x1, URZ ;  /* 0x0000000106067899 */ /* 0x000fe400080006ff */
[----:B-1----:R-:W-:Y:S01]  /*0c80*/  ULEA UR4, UR4, UR5, 0x18 ;  /* 0x0000000504047291 */ /* 0x002fe2000f8ec0ff */
[----:B------:R-:W1:Y:S11]  /*0c90*/  FENCE.VIEW.ASYNC.S ;  /* 0x00000000000073c6 */ /* 0x000e760000000000 */
[----:B-1----:R1:W4:Y:S01]  /*0ca0*/  SYNCS.EXCH.64 URZ, [UR4+0xb0], UR6 ;  /* 0x0000b00604ff75b2 */ /* 0x0023220008000100 */
[----:B------:R1:W2:Y:S01]  /*0cb0*/  SYNCS.EXCH.64 URZ, [UR4+0xc0], UR6 ;  /* 0x0000c00604ff75b2 */ /* 0x0002a20008000100 */
[----:B------:R1:W3:Y:S01]  /*0cc0*/  SYNCS.EXCH.64 URZ, [UR4+0xb8], UR6 ;  /* 0x0000b80604ff75b2 */ /* 0x0002e20008000100 */
[----:B------:R1:W1:Y:S01]  /*0cd0*/  SYNCS.EXCH.64 URZ, [UR4+0xc8], UR6 ;  /* 0x0000c80604ff75b2 */ /* 0x0002620008000100 */
[----:B------:R-:W-:Y:S01]  /*0ce0*/  NOP ;  /* 0x0000000000007918 */ /* 0x000fe20000000000 */
.L_x_14:
[----:B------:R-:W-:Y:S01]  /*0cf0*/  VOTEU.ALL UP0, P1 ;  /* 0x0000000000ff7886 */ /* 0x000fe20000800000 */
[----:B------:R-:W-:-:S05]  /*0d00*/  CS2R.32 R78, SR_CgaSize ;  /* 0x00000000004e7805 */ /* 0x000fca0000008a00 */
[----:B------:R-:W-:-:S05]  /*0d10*/  IMAD R78, R78, -0xa0, RZ ;  /* 0xffffff604e4e7824 */ /* 0x000fca00078e02ff */
[----:B-123--:R-:W-:-:S14]  /*0d20*/  R2UR UR4, R78 ;  /* 0x000000004e0472ca */ /* 0x00efdc00000e0000 */
[----:B------:R-:W1:Y:S01]  /*0d30*/  LDCU UR4, c[0x0][UR4+0x2b4] ;  /* 0x00005680040477ac */ /* 0x000e620008000800 */
[----:B------:R-:W-:Y:S02]  /*0d40*/  I2FP.F32.U32 R2, UR25 ;  /* 0x0000001900027c45 */ /* 0x000fe40008201000 */
[----:B------:R-:W-:-:S05]  /*0d50*/  CS2R.32 R3, SR_CgaSize ;  /* 0x0000000000037805 */ /* 0x000fca0000008a00 */
[----:B------:R-:W-:-:S06]  /*0d60*/  IMAD R3, R3, -0xa0, RZ ;  /* 0xffffff6003037824 */ /* 0x000fcc00078e02ff */
[----:B------:R-:W2:Y:S01]  /*0d70*/  LDC R3, c[0x0][R3+0x2a0] ;  /* 0x0000a80003037b82 */ /* 0x000ea20000000800 */
[----:B------:R-:W-:Y:S02]  /*0d80*/  I2FP.F32.U32 R4, UR11 ;  /* 0x0000000b00047c45 */ /* 0x000fe40008201000 */
[----:B------:R-:W-:-:S05]  /*0d90*/  CS2R.32 R78, SR_CgaSize ;  /* 0x00000000004e7805 */ /* 0x000fca0000008a00 */
[----:B------:R-:W-:-:S05]  /*0da0*/  IMAD R78, R78, -0xa0, RZ ;  /* 0xffffff604e4e7824 */ /* 0x000fca00078e02ff */
[----:B------:R-:W-:-:S14]  /*0db0*/  R2UR UR5, R78 ;  /* 0x000000004e0572ca */ /* 0x000fdc00000e0000 */
[----:B------:R-:W3:Y:S01]  /*0dc0*/  LDCU UR5, c[0x0][UR5+0x2b0] ;  /* 0x00005600050577ac */ /* 0x000ee20008000800 */
[----:B------:R-:W-:Y:S01]  /*0dd0*/  NOP ;  /* 0x0000000000007918 */ /* 0x000fe20000000000 */
[----:B------:R-:W-:Y:S01]  /*0de0*/  @!UP0 UMOV UR7, 0x400 ;  /* 0x0000040000078882 */ /* 0x000fe20000000000 */
[----:B------:R-:W4:Y:S01]  /*0df0*/  LDCU UR26, c[0x0][0xd24] ;  /* 0x0001a480ff1a77ac */ /* 0x000f220008000800 */
[----:B------:R-:W2:Y:S01]  /*0e00*/  @!UP0 S2UR UR6, SR_CgaCtaId ;  /* 0x00000000000689c3 */ /* 0x000ea20000008800 */
[----:B-1----:R-:W-:Y:S01]  /*0e10*/  FMUL R2, R2, UR4 ;  /* 0x0000000402027c20 */ /* 0x002fe20008400000 */
[----:B------:R-:W-:Y:S01]  /*0e20*/  UMOV UR4, 0x80 ;  /* 0x0000008000047882 */ /* 0x000fe20000000000 */
[----:B------:R-:W-:-:S05]  /*0e30*/  CS2R.32 R0, SR_CgaSize ;  /* 0x0000000000007805 */ /* 0x000fca0000008a00 */
[----:B------:R-:W-:-:S06]  /*0e40*/  IMAD R0, R0, -0xa0, RZ ;  /* 0xffffff6000007824 */ /* 0x000fcc00078e02ff */
[----:B------:R-:W1:Y:S01]  /*0e50*/  LDC R0, c[0x0][R0+0x2a4] ;  /* 0x0000a90000007b82 */ /* 0x000e620000000800 */
[----:B---3--:R-:W-:Y:S01]  /*0e60*/  FMUL R4, R4, UR5 ;  /* 0x0000000504047c20 */ /* 0x008fe20008400000 */
[----:B------:R-:W-:-:S04]  /*0e70*/  @!UP0 UIADD3 UR4, UPT, UPT, -UR4, 0x100000, URZ ;  /* 0x0010000004048890 */ /* 0x000fc8000fffe1ff */
[----:B------:R-:W-:Y:S02]  /*0e80*/  @!UP0 USHF.L.U32 UR5, UR4, 0xb, URZ ;  /* 0x0000000b04058899 */ /* 0x000fe400080006ff */
[----:B------:R-:W-:Y:S01]  /*0e90*/  @!UP0 USHF.L.U32 UR4, UR4, 0x1, URZ ;  /* 0x0000000104048899 */ /* 0x000fe200080006ff */
[----:B------:R-:W3:Y:S01]  /*0ea0*/  F2I.U32.TRUNC.NTZ R73, R2 ;  /* 0x0000000200497305 */ /* 0x000ee2000020f000 */
[----:B----4-:R-:W-:Y:S01]  /*0eb0*/  UISETP.GE.AND UP1, UPT, UR26, 0x1, UPT ;  /* 0x000000011a00788c */ /* 0x010fe2000bf26270 */
[----:B------:R-:W4:Y:S06]  /*0ec0*/  S2UR UR36, SR_CTAID.Z ;  /* 0x00000000002479c3 */ /* 0x000f2c0000002700 */
[----:B------:R-:W4:Y:S01]  /*0ed0*/  F2I.U32.TRUNC.NTZ R78, R4 ;  /* 0x00000004004e7305 */ /* 0x000f22000020f000 */
[----:B--2---:R-:W-:Y:S01]  /*0ee0*/  @!UP0 ULEA UR6, UR6, UR7, 0x18 ;  /* 0x0000000706068291 */ /* 0x004fe2000f8ec0ff */
[----:B------:R-:W-:Y:S01]  /*0ef0*/  VOTEU.ALL UP0, P1 ;  /* 0x0000000000ff7886 */ /* 0x000fe20000800000 */
[----:B---3--:R-:W-:-:S05]  /*0f00*/  IADD3 R73, PT, PT, -R73, RZ, RZ ;  /* 0x000000ff49497210 */ /* 0x008fca0007ffe1ff */
[----:B-1----:R-:W-:Y:S01]  /*0f10*/  IMAD R73, R0, R73, UR25 ;  /* 0x0000001900497e24 */ /* 0x002fe2000f8e0249 */
[----:B------:R-:W1:Y:S04]  /*0f20*/  FENCE.VIEW.ASYNC.S ;  /* 0x00000000000073c6 */ /* 0x000e680000000000 */
[----:B-1----:R1:W2:Y:S01]  /*0f30*/  @!UP0 SYNCS.EXCH.64 URZ, [UR6+0xd0], UR4 ;  /* 0x0000d00406ff85b2 */ /* 0x0022a20008000100 */
[----:B----4-:R-:W-:-:S05]  /*0f40*/  IADD3 R78, PT, PT, -R78, RZ, RZ ;  /* 0x000000ff4e4e7210 */ /* 0x010fca0007ffe1ff */
[----:B------:R-:W-:Y:S01]  /*0f50*/  IMAD R78, R3, R78, UR11 ;  /* 0x0000000b034e7e24 */ /* 0x000fe2000f8e024e */
[----:B--2---:R-:W-:Y:S06]  /*0f60*/  BAR.SYNC.DEFER_BLOCKING 0x0 ;  /* 0x0000000000007b1d */ /* 0x004fec0000010000 */
[----:B------:R-:W-:Y:S05]  /*0f70*/  BRA.U !UP1, `(.L_x_15) ;  /* 0x0000000109d47547 */ /* 0x000fea000b800000 */
[----:B------:R-:W2:Y:S01]  /*0f80*/  LDCU.128 UR20, c[0x0][0xd10] ;  /* 0x0001a200ff1477ac */ /* 0x000ea20008000c00 */
[----:B-1----:R-:W1:Y:S01]  /*0f90*/  LDCU UR6, c[0x0][0x370] ;  /* 0x00006e00ff0677ac */ /* 0x002e620008000800 */
[----:B------:R-:W3:Y:S01]  /*0fa0*/  LDCU UR5, c[0x0][0x374] ;  /* 0x00006e80ff0577ac */ /* 0x000ee20008000800 */
[----:B------:R-:W4:Y:S01]  /*0fb0*/  LDCU UR27, c[0x0][0xd0c] ;  /* 0x0001a180ff1b77ac */ /* 0x000f220008000800 */
[----:B------:R-:W4:Y:S01]  /*0fc0*/  LDCU UR4, c[0x0][0xd20] ;  /* 0x0001a400ff0477ac */ /* 0x000f220008000800 */
[----:B------:R-:W4:Y:S01]  /*0fd0*/  LDCU.64 UR18, c[0x0][0xd28] ;  /* 0x0001a500ff1277ac */ /* 0x000f220008000a00 */
[----:B--2---:R-:W-:Y:S02]  /*0fe0*/  UISETP.NE.AND UP0, UPT, UR22, 0x1, UPT ;  /* 0x000000011600788c */ /* 0x004fe4000bf05270 */
[----:B---3--:R-:W-:Y:S02]  /*0ff0*/  UIMAD.WIDE.U32 UR8, UR5, UR23, URZ ;  /* 0x00000017050872a5 */ /* 0x008fe4000f8e00ff */
[----:B-1----:R-:W-:-:S02]  /*1000*/  UIMAD.WIDE.U32 UR12, UR6, UR20, URZ ;  /* 0x00000014060c72a5 */ /* 0x002fc4000f8e00ff */
[----:B----4-:R-:W-:Y:S02]  /*1010*/  UISETP.NE.AND UP1, UPT, UR27, 0x1, UPT ;  /* 0x000000011b00788c */ /* 0x010fe4000bf25270 */
[----:B------:R-:W-:Y:S01]  /*1020*/  UISETP.NE.AND UP4, UPT, UR26, 0x1, UPT ;  /* 0x000000011a00788c */ /* 0x000fe2000bf85270 */
[----:B------:R-:W-:Y:S02]  /*1030*/  UMOV UR8, UR9 ;  /* 0x0000000900087c82 */ /* 0x000fe40008000000 */
[----:B------:R-:W-:Y:S01]  /*1040*/  UMOV UR12, UR13 ;  /* 0x0000000d000c7c82 */ /* 0x000fe20008000000 */
[----:B------:R-:W-:Y:S02]  /*1050*/  @UP0 USHF.R.U32.HI UR5, URZ, UR4, UR8 ;  /* 0x00000004ff050299 */ /* 0x000fe40008011608 */
[----:B------:R-:W-:Y:S02]  /*1060*/  UIMAD.WIDE.U32 UR14, UR25, UR23, URZ ;  /* 0x00000017190e72a5 */ /* 0x000fe4000f8e00ff */
[----:B------:R-:W-:-:S02]  /*1070*/  UIMAD.WIDE.U32 UR8, UR5, UR18, URZ ;  /* 0x00000012050872a5 */ /* 0x000fc4000f8e00ff */
[----:B------:R-:W-:Y:S02]  /*1080*/  @UP1 USHF.R.U32.HI UR6, URZ, UR21, UR12 ;  /* 0x00000015ff061299 */ /* 0x000fe4000801160c */
[----:B------:R-:W-:Y:S02]  /*1090*/  UIMAD.WIDE.U32 UR16, UR11, UR20, URZ ;  /* 0x000000140b1072a5 */ /* 0x000fe4000f8e00ff */
[----:B------:R-:W-:Y:S01]  /*10a0*/  UIMAD.WIDE.U32 UR12, UR6, UR18, URZ ;  /* 0x00000012060c72a5 */ /* 0x000fe2000f8e00ff */
[----:B------:R-:W-:Y:S01]  /*10b0*/  UMOV UR14, UR15 ;  /* 0x0000000f000e7c82 */ /* 0x000fe20008000000 */
[----:B------:R-:W-:Y:S01]  /*10c0*/  UMOV UR8, UR9 ;  /* 0x0000000900087c82 */ /* 0x000fe20008000000 */
[----:B------:R-:W-:Y:S02]  /*10d0*/  USHF.R.U32.HI UR14, URZ, UR4, UR14 ;  /* 0x00000004ff0e7299 */ /* 0x000fe4000801160e */
[----:B------:R-:W-:Y:S01]  /*10e0*/  @UP4 USHF.R.U32.HI UR5, URZ, UR19, UR8 ;  /* 0x00000013ff054299 */ /* 0x000fe20008011608 */
[----:B------:R-:W-:Y:S01]  /*10f0*/  UMOV UR16, UR17 ;  /* 0x0000001100107c82 */ /* 0x000fe20008000000 */
[----:B------:R-:W-:Y:S01]  /*1100*/  UMOV UR12, UR13 ;  /* 0x0000000d000c7c82 */ /* 0x000fe20008000000 */
[----:B------:R-:W-:-:S02]  /*1110*/  USHF.R.U32.HI UR16, URZ, UR21, UR16 ;  /* 0x00000015ff107299 */ /* 0x000fc40008011610 */
[----:B------:R-:W-:Y:S02]  /*1120*/  USEL UR4, UR25, UR14, !UP0 ;  /* 0x0000000e19047287 */ /* 0x000fe4000c000000 */
[----:B------:R-:W-:Y:S02]  /*1130*/  @UP4 USHF.R.U32.HI UR6, URZ, UR19, UR12 ;  /* 0x00000013ff064299 */ /* 0x000fe4000801160c */
[----:B------:R-:W-:Y:S02]  /*1140*/  UIMAD UR7, UR5, UR26, URZ ;  /* 0x0000001a050772a4 */ /* 0x000fe4000f8e02ff */
[----:B------:R-:W-:Y:S02]  /*1150*/  USEL UR5, UR11, UR16, !UP1 ;  /* 0x000000100b057287 */ /* 0x000fe4000c800000 */
[----:B------:R-:W-:Y:S02]  /*1160*/  UIMAD UR10, UR6, UR26, URZ ;  /* 0x0000001a060a72a4 */ /* 0x000fe4000f8e02ff */
[----:B------:R-:W-:-:S02]  /*1170*/  UISETP.GE.AND UP0, UPT, UR4, UR7, UPT ;  /* 0x000000070400728c */ /* 0x000fc4000bf06270 */
[----:B------:R-:W-:Y:S02]  /*1180*/  UIMAD.WIDE.U32 UR8, UR4, UR18, URZ ;  /* 0x00000012040872a5 */ /* 0x000fe4000f8e00ff */
[----:B------:R-:W-:Y:S02]  /*1190*/  UISETP.GE.OR UP0, UPT, UR5, UR10, UP0 ;  /* 0x0000000a0500728c */ /* 0x000fe40008706670 */
[----:B------:R-:W-:Y:S02]  /*11a0*/  UIMAD.WIDE.U32 UR12, UR5, UR18, URZ ;  /* 0x00000012050c72a5 */ /* 0x000fe4000f8e00ff */
[----:B------:R-:W-:Y:S01]  /*11b0*/  UIADD3 UR10, UPT, UPT, -UR5, URZ, URZ ;  /* 0x000000ff050a7290 */ /* 0x000fe2000fffe1ff */
[----:B------:R-:W-:Y:S01]  /*11c0*/  UMOV UR8, UR9 ;  /* 0x0000000900087c82 */ /* 0x000fe20008000000 */
[----:B------:R-:W-:Y:S02]  /*11d0*/  UIADD3 UR9, UPT, UPT, -UR4, URZ, URZ ;  /* 0x000000ff04097290 */ /* 0x000fe4000fffe1ff */
[----:B------:R-:W-:-:S03]  /*11e0*/  USHF.R.U32.HI UR8, URZ, UR19, UR8 ;  /* 0x00000013ff087299 */ /* 0x000fc60008011608 */
[----:B------:R-:W-:Y:S01]  /*11f0*/  @!UP0 UMOV UR7, UR13 ;  /* 0x0000000d00078c82 */ /* 0x000fe20008000000 */
[----:B------:R-:W-:Y:S02]  /*1200*/  UIMAD UR25, UR22, UR9, UR25 ;  /* 0x00000009161972a4 */ /* 0x000fe4000f8e0219 */
[----:B------:R-:W-:Y:S02]  /*1210*/  USEL UR8, UR4, UR8, !UP4 ;  /* 0x0000000804087287 */ /* 0x000fe4000e000000 */
[----:B------:R-:W-:Y:S02]  /*1220*/  @!UP0 USHF.R.U32.HI UR7, URZ, UR19, UR7 ;  /* 0x00000013ff078299 */ /* 0x000fe40008011607 */
[----:B------:R-:W-:Y:S02]  /*1230*/  UIADD3 UR9, UPT, UPT, -UR8, URZ, URZ ;  /* 0x000000ff08097290 */ /* 0x000fe4000fffe1ff */
[----:B------:R-:W-:Y:S02]  /*1240*/  @!UP0 USEL UR7, UR5, UR7, !UP4 ;  /* 0x0000000705078287 */ /* 0x000fe4000e000000 */
[----:B------:R-:W-:-:S02]  /*1250*/  UIMAD UR9, UR26, UR9, UR4 ;  /* 0x000000091a0972a4 */ /* 0x000fc4000f8e0204 */
[----:B------:R-:W-:Y:S02]  /*1260*/  @!UP0 UIADD3 UR8, UPT, UPT, UR8, -UR7, URZ ;  /* 0x8000000708088290 */ /* 0x000fe4000fffe0ff */
[----:B------:R-:W-:Y:S02]  /*1270*/  @!UP0 UIMAD UR6, UR9, UR6, UR7 ;  /* 0x00000006090682a4 */ /* 0x000fe4000f8e0207 */
[----:B------:R-:W-:Y:S02]  /*1280*/  @!UP0 UIMAD UR4, UR8, UR26, UR5 ;  /* 0x0000001a080482a4 */ /* 0x000fe4000f8e0205 */
[----:B------:R-:W-:Y:S02]  /*1290*/  UIMAD UR11, UR27, UR10, UR11 ;  /* 0x0000000a1b0b72a4 */ /* 0x000fe4000f8e020b */
[----:B------:R-:W-:Y:S01]  /*12a0*/  UIMAD UR25, UR4, UR22, UR25 ;  /* 0x00000016041972a4 */ /* 0x000fe2000f8e0219 */
[----:B------:R-:W-:Y:S02]  /*12b0*/  @!UP0 UMOV UR5, UR6 ;  /* 0x0000000600058c82 */ /* 0x000fe40008000000 */
[----:B------:R-:W-:-:S12]  /*12c0*/  UIMAD UR11, UR5, UR27, UR11 ;  /* 0x0000001b050b72a4 */ /* 0x000fd8000f8e020b */
.L_x_15:
[----:B-1----:R-:W1:Y:S02]  /*12d0*/  LDCU UR4, c[0x0][0xd30] ;  /* 0x0001a600ff0477ac */ /* 0x002e640008000800 */
[----:B-1----:R-:W-:-:S09]  /*12e0*/  UISETP.NE.AND UP0, UPT, UR4, 0x1, UPT ;  /* 0x000000010400788c */ /* 0x002fd2000bf05270 */
[----:B------:R-:W-:Y:S05]  /*12f0*/  BRA.U UP0, `(.L_x_16) ;  /* 0x0000000100447547 */ /* 0x000fea000b800000 */
[----:B------:R-:W1:Y:S01]  /*1300*/  LDCU.128 UR12, c[0x0][0xd10] ;  /* 0x0001a200ff0c77ac */ /* 0x000e620008000c00 */
[----:B------:R-:W2:Y:S01]  /*1310*/  LDCU UR8, c[0x0][0xd0c] ;  /* 0x0001a180ff0877ac */ /* 0x000ea20008000800 */
[----:B------:R-:W3:Y:S01]  /*1320*/  LDCU UR9, c[0x0][0xd20] ;  /* 0x0001a400ff0977ac */ /* 0x000ee20008000800 */
[----:B-1----:R-:W-:Y:S02]  /*1330*/  UIMAD.WIDE.U32 UR6, UR11, UR12, URZ ;  /* 0x0000000c0b0672a5 */ /* 0x002fe4000f8e00ff */
[----:B------:R-:W-:Y:S02]  /*1340*/  UIMAD.WIDE.U32 UR4, UR25, UR15, URZ ;  /* 0x0000000f190472a5 */ /* 0x000fe4000f8e00ff */
[----:B--2---:R-:W-:Y:S02]  /*1350*/  UISETP.NE.AND UP1, UPT, UR8, 0x1, UPT ;  /* 0x000000010800788c */ /* 0x004fe4000bf25270 */
[----:B------:R-:W-:Y:S01]  /*1360*/  UISETP.NE.AND UP0, UPT, UR14, 0x1, UPT ;  /* 0x000000010e00788c */ /* 0x000fe2000bf05270 */
[----:B------:R-:W-:-:S02]  /*1370*/  UMOV UR6, UR7 ;  /* 0x0000000700067c82 */ /* 0x000fc40008000000 */
[----:B------:R-:W-:Y:S01]  /*1380*/  UMOV UR4, UR5 ;  /* 0x0000000500047c82 */ /* 0x000fe20008000000 */
[----:B------:R-:W-:Y:S02]  /*1390*/  USHF.R.U32.HI UR6, URZ, UR13, UR6 ;  /* 0x0000000dff067299 */ /* 0x000fe40008011606 */
[----:B---3--:R-:W-:Y:S02]  /*13a0*/  USHF.R.U32.HI UR4, URZ, UR9, UR4 ;  /* 0x00000009ff047299 */ /* 0x008fe40008011604 */
[----:B------:R-:W-:Y:S02]  /*13b0*/  USEL UR5, UR11, UR6, !UP1 ;  /* 0x000000060b057287 */ /* 0x000fe4000c800000 */
[----:B------:R-:W-:-:S04]  /*13c0*/  USEL UR4, UR25, UR4, !UP0 ;  /* 0x0000000419047287 */ /* 0x000fc8000c000000 */
[----:B------:R-:W-:Y:S02]  /*13d0*/  UIADD3 UR6, UPT, UPT, UR5, -UR4, URZ ;  /* 0x8000000405067290 */ /* 0x000fe4000fffe0ff */
[----:B------:R-:W-:Y:S02]  /*13e0*/  UIADD3 UR4, UPT, UPT, -UR5, UR4, URZ ;  /* 0x0000000405047290 */ /* 0x000fe4000fffe1ff */
[----:B------:R-:W-:Y:S02]  /*13f0*/  UIMAD UR25, UR6, UR14, UR25 ;  /* 0x0000000e061972a4 */ /* 0x000fe4000f8e0219 */
[----:B------:R-:W-:-:S12]  /*1400*/  UIMAD UR11, UR4, UR8, UR11 ;  /* 0x00000008040b72a4 */ /* 0x000fd8000f8e020b */
.L_x_16:
[----:B------:R-:W1:Y:S01]  /*1410*/  LDCU UR4, c[0x0][0x38c] ;  /* 0x00007180ff0477ac */ /* 0x000e620008000800 */
[----:B------:R-:W2:Y:S01]  /*1420*/  S2UR UR37, SR_CgaCtaId ;  /* 0x00000000002579c3 */ /* 0x000ea20000008800 */
[----:B------:R-:W-:Y:S01]  /*1430*/  LOP3.LUT R0, R93, 0x1f, RZ, 0xc0, !PT ;  /* 0x0000001f5d007812 */ /* 0x000fe200078ec0ff */
[----:B------:R-:W-:Y:S01]  /*1440*/  UISETP.NE.AND UP0, UPT, UR24, 0x2, UPT ;  /* 0x000000021800788c */ /* 0x000fe2000bf05270 */
[----:B------:R-:W3:Y:S01]  /*1450*/  LDCU UR44, c[0x0][0xd24] ;  /* 0x0001a480ff2c77ac */ /* 0x000ee20008000800 */
[----:B-1----:R-:W-:-:S04]  /*1460*/  UIADD3 UR4, UPT, UPT, UR4, 0x7f, URZ ;  /* 0x0000007f04047890 */ /* 0x002fc8000fffe0ff */
[----:B------:R-:W-:-:S04]  /*1470*/  USHF.R.S32.HI UR31, URZ, 0x1f, UR4 ;  /* 0x0000001fff1f7899 */ /* 0x000fc80008011404 */
[----:B------:R-:W-:-:S04]  /*1480*/  ULEA.HI UR31, UR31, UR4, URZ, 0x7 ;  /* 0x000000041f1f7291 */ /* 0x000fc8000f8f38ff */
[----:B------:R-:W-:Y:S01]  /*1490*/  USHF.R.S32.HI UR31, URZ, 0x7, UR31 ;  /* 0x00000007ff1f7899 */ /* 0x000fe2000801141f */
[----:B------:R-:W-:Y:S06]  /*14a0*/  BAR.SYNC.DEFER_BLOCKING 0x0 ;  /* 0x0000000000007b1d */ /* 0x000fec0000010000 */
[----:B--23--:R-:W-:Y:S05]  /*14b0*/  BRA.U UP0, `(.L_x_17) ;  /* 0x0000000d00ac7547 */ /* 0x00cfea000b800000 */
[----:B------:R-:W1:Y:S01]  /*14c0*/  S2UR UR43, SR_CgaCtaId ;  /* 0x00000000002b79c3 */ /* 0x000e620000008800 */
[----:B------:R-:W-:Y:S01]  /*14d0*/  R2UR UR42, R78 ;  /* 0x000000004e2a72ca */ /* 0x000fe200000e0000 */
[----:B------:R-:W-:Y:S01]  /*14e0*/  UISETP.LT.AND UP0, UPT, UR31, 0x1, UPT ;  /* 0x000000011f00788c */ /* 0x000fe2000bf01270 */
[----:B------:R-:W-:Y:S01]  /*14f0*/  R2UR UR39, R73 ;  /* 0x00000000492772ca */ /* 0x000fe200000e0000 */
[----:B------:R-:W-:Y:S01]  /*1500*/  IMAD.MOV.U32 R12, RZ, RZ, 0x1 ;  /* 0x00000001ff0c7424 */ /* 0x000fe200078e00ff */
[----:B------:R-:W-:Y:S02]  /*1510*/  PLOP3.LUT P1, PT, PT, PT, UP3, 0x80, 0x8 ;  /* 0x000000000008781c */ /* 0x000fe40003f2f038 */
[----:B------:R-:W-:Y:S01]  /*1520*/  CS2R R10, SRZ ;  /* 0x00000000000a7805 */ /* 0x000fe2000001ff00 */
[----:B------:R-:W-:Y:S01]  /*1530*/  IMAD.MOV.U32 R9, RZ, RZ, RZ ;  /* 0x000000ffff097224 */ /* 0x000fe200078e00ff */
[----:B------:R-:W2:Y:S01]  /*1540*/  LDCU UR38, c[0x0][0x370] ;  /* 0x00006e00ff2677ac */ /* 0x000ea20008000800 */
[----:B------:R-:W-:Y:S01]  /*1550*/  PLOP3.LUT P1, PT, P1, PT, PT, 0x8, 0x80 ;  /* 0x000000000080781c */ /* 0x000fe20000f2e170 */
[----:B------:R-:W-:Y:S01]  /*1560*/  IMAD.MOV.U32 R8, RZ, RZ, 0x1 ;  /* 0x00000001ff087424 */ /* 0x000fe200078e00ff */
[----:B------:R-:W-:Y:S01]  /*1570*/  USEL UR21, UR31, 0x1, !UP0 ;  /* 0x000000011f157887 */ /* 0x000fe2000c000000 */
[----:B------:R-:W3:Y:S01]  /*1580*/  LDCU.64 UR40, c[0x0][0x348] ;  /* 0x00006900ff2877ac */ /* 0x000ee20008000a00 */
[----:B------:R-:W4:Y:S01]  /*1590*/  LDCU UR30, c[0x0][0x374] ;  /* 0x00006e80ff1e77ac */ /* 0x000f220008000800 */
[----:B------:R-:W-:-:S02]  /*15a0*/  UISETP.GE.AND UP4, UPT, UR44, 0x1, UPT ;  /* 0x000000012c00788c */ /* 0x000fc4000bf86270 */
[----:B------:R-:W-:Y:S01]  /*15b0*/  UISETP.NE.AND UP3, UPT, UR44, 0x1, UPT ;  /* 0x000000012c00788c */ /* 0x000fe2000bf65270 */
[----:B------:R-:W-:Y:S01]  /*15c0*/  UMOV UR7, URZ ;  /* 0x000000ff00077c82 */ /* 0x000fe20008000000 */
[----:B------:R-:W-:-:S09]  /*15d0*/  UMOV UR31, 0x400 ;  /* 0x00000400001f7882 */ /* 0x000fd20000000000 */
.L_x_27:
[----:B------:R-:W-:-:S03]  /*15e0*/  UISETP.NE.AND UP0, UPT, UR37, URZ, UPT ;  /* 0x000000ff2500728c */ /* 0x000fc6000bf05270 */
[----:B-1----:R-:W-:Y:S02]  /*15f0*/  UMOV UR37, UR43 ;  /* 0x0000002b00257c82 */ /* 0x002fe40008000000 */
[----:B------:R-:W-:-:S04]  /*1600*/  ULEA UR6, UR37, UR31, 0x18 ;  /* 0x0000001f25067291 */ /* 0x000fc8000f8ec0ff */
[----:B------:R-:W-:Y:S08]  /*1610*/  BRA.U UP0, `(.L_x_18) ;  /* 0x0000000100347547 */ /* 0x000ff0000b800000 */
[----:B------:R-:W1:Y:S01]  /*1620*/  S2R R0, SR_CgaCtaId ;  /* 0x0000000000007919 */ /* 0x000e620000008800 */
[----:B------:R-:W-:Y:S02]  /*1630*/  MOV R3, 0x400 ;  /* 0x0000040000037802 */ /* 0x000fe40000000f00 */
[----:B------:R-:W-:Y:S02]  /*1640*/  SHF.L.U32 R2, R8, 0x1f, RZ ;  /* 0x0000001f08027819 */ /* 0x000fe400000006ff */
[----:B-1----:R-:W-:-:S05]  /*1650*/  LEA R0, R0, R3, 0x18 ;  /* 0x0000000300007211 */ /* 0x002fca00078ec0ff */
[----:B------:R-:W-:-:S04]  /*1660*/  IMAD R3, R9, 0x8, R0 ;  /* 0x0000000809037824 */ /* 0x000fc800078e0200 */
[----:B------:R-:W1:Y:S02]  /*1670*/  SYNCS.PHASECHK.TRANS64.TRYWAIT P0, [R3+URZ+0xc0], R2 ;  /* 0x0000c002030075a7 */ /* 0x000e6400080011ff */
[----:B-1----:R-:W-:Y:S05]  /*1680*/  @!P0 BRA `(.L_x_19) ;  /* 0x000000d400c08947 */ /* 0x002fea0003800000 */
.L_x_171:
[----:B------:R-:W-:Y:S01]  /*1690*/  VIADD R9, R9, 0x1 ;  /* 0x0000000109097836 */ /* 0x000fe20000000000 */
[----:B------:R1:W-:Y:S04]  /*16a0*/  SYNCS.ARRIVE.TRANS64.A1T0 RZ, [R3+URZ+0xb0], RZ ;  /* 0x0000b0ff03ff79a7 */ /* 0x0003e800081000ff */
[----:B------:R-:W-:-:S04]  /*16b0*/  ISETP.NE.AND P0, PT, R9, 0x2, PT ;  /* 0x000000020900780c */ /* 0x000fc80003f05270 */
[----:B------:R-:W-:Y:S02]  /*16c0*/  SEL R9, R9, RZ, P0 ;  /* 0x000000ff09097207 */ /* 0x000fe40000000000 */
[----:B-1----:R-:W-:-:S04]  /*16d0*/  SEL R3, RZ, 0x1, P0 ;  /* 0x00000001ff037807 */ /* 0x002fc80000000000 */
[----:B------:R-:W-:-:S07]  /*16e0*/  LOP3.LUT R8, R8, R3, RZ, 0x3c, !PT ;  /* 0x0000000308087212 */ /* 0x000fce00078e3cff */
.L_x_18:
[----:B------:R-:W-:Y:S01]  /*16f0*/  ULEA UR4, UR7, UR6, 0x3 ;  /* 0x0000000607047291 */ /* 0x000fe2000f8e18ff */
[----:B------:R-:W-:-:S08]  /*1700*/  SHF.L.U32 R0, R12, 0x1f, RZ ;  /* 0x0000001f0c007819 */ /* 0x000fd000000006ff */
[----:B------:R1:W1:Y:S02]  /*1710*/  SYNCS.PHASECHK.TRANS64.TRYWAIT P0, [UR4+0x20], R0 ;  /* 0x00002000ff0075a7 */ /* 0x0002640008001104 */
[----:B------:R-:W2:Y:S02]  /*1720*/  LDCU UR4, c[0x0][0x38c] ;  /* 0x00007180ff0477ac */ /* 0x000ea40008000800 */
[----:B--2---:R-:W-:-:S09]  /*1730*/  UISETP.GE.AND UP0, UPT, UR4, 0x1, UPT ;  /* 0x000000010400788c */ /* 0x004fd2000bf06270 */
[----:B------:R-:W-:Y:S05]  /*1740*/  BRA.U !UP0, `(.L_x_20) ;  /* 0x0000000108bc7547 */ /* 0x000fea000b800000 */
[----:B---3--:R-:W-:Y:S01]  /*1750*/  UIADD3 UR24, UP2, UPT, UR40, 0x80, URZ ;  /* 0x0000008028187890 */ /* 0x008fe2000ff5e0ff */
[----:B------:R-:W-:Y:S01]  /*1760*/  @P2 MOV R2, 0xa800 ;  /* 0x0000a80000022802 */ /* 0x000fe20000000f00 */
[----:B------:R-:W-:Y:S02]  /*1770*/  UIADD3 UR22, UP1, UPT, UR40, 0x280, URZ ;  /* 0x0000028028167890 */ /* 0x000fe4000ff3e0ff */
[----:B------:R-:W-:Y:S02]  /*1780*/  UIADD3 UR14, UP0, UPT, UR40, 0x180, URZ ;  /* 0x00000180280e7890 */ /* 0x000fe4000ff1e0ff */
[----:B------:R-:W-:Y:S02]  /*1790*/  USHF.L.U32 UR19, UR25, 0x8, URZ ;  /* 0x0000000819137899 */ /* 0x000fe400080006ff */
[----:B------:R-:W-:Y:S02]  /*17a0*/  USHF.L.U32 UR35, UR11, 0x7, URZ ;  /* 0x000000070b237899 */ /* 0x000fe400080006ff */
[----:B------:R-:W-:-:S02]  /*17b0*/  UIADD3.X UR25, UPT, UPT, URZ, UR41, URZ, UP2, !UPT ;  /* 0x00000029ff197290 */ /* 0x000fc400097fe4ff */
[----:B------:R-:W-:Y:S02]  /*17c0*/  UIADD3.X UR23, UPT, UPT, URZ, UR41, URZ, UP1, !UPT ;  /* 0x00000029ff177290 */ /* 0x000fe40008ffe4ff */
[----:B------:R-:W-:Y:S01]  /*17d0*/  UIADD3.X UR15, UPT, UPT, URZ, UR41, URZ, UP0, !UPT ;  /* 0x00000029ff0f7290 */ /* 0x000fe200087fe4ff */
[----:B------:R-:W-:Y:S01]  /*17e0*/  UMOV UR4, UR7 ;  /* 0x0000000700047c82 */ /* 0x000fe20008000000 */
[----:B------:R-:W-:Y:S01]  /*17f0*/  UMOV UR12, URZ ;  /* 0x000000ff000c7c82 */ /* 0x000fe20008000000 */
[----:B------:R-:W-:-:S09]  /*1800*/  UMOV UR10, URZ ;  /* 0x000000ff000a7c82 */ /* 0x000fd20008000000 */
.L_x_23:
[----:B------:R-:W-:Y:S01]  /*1810*/  ULEA UR33, UR4, UR6, 0x3 ;  /* 0x0000000604217291 */ /* 0x000fe2000f8e18ff */
[----:B-1----:R-:W-:Y:S11]  /*1820*/  @P0 BRA `(.L_x_21) ;  /* 0x00000000000c0947 */ /* 0x002ff60003800000 */
[----:B------:R-:W-:-:S04]  /*1830*/  SHF.L.U32 R3, R12, 0x1f, RZ ;  /* 0x0000001f0c037819 */ /* 0x000fc800000006ff */
[----:B------:R-:W1:Y:S02]  /*1840*/  SYNCS.PHASECHK.TRANS64.TRYWAIT P0, [UR33+0x20], R3 ;  /* 0x00002003ff0075a7 */ /* 0x000e640008001121 */
[----:B-1----:R-:W-:Y:S05]  /*1850*/  @!P0 BRA `(.L_x_22) ;  /* 0x000000d400608947 */ /* 0x002fea0003800000 */
.L_x_21:
[----:B------:R-:W-:Y:S01]  /*1860*/  UIADD3 UR5, UPT, UPT, UR4, 0x1, URZ ;  /* 0x0000000104057890 */ /* 0x000fe2000fffe0ff */
[----:B------:R2:W-:Y:S01]  /*1870*/  @P2 SYNCS.ARRIVE.TRANS64 RZ, [UR33], R2 ;  /* 0x00000002ffff29a7 */ /* 0x0005e20008000021 */
[----:B------:R-:W-:Y:S02]  /*1880*/  ULEA UR32, UR4, UR6, 0xd ;  /* 0x0000000604207291 */ /* 0x000fe4000f8e68ff */
[----:B------:R-:W-:Y:S02]  /*1890*/  UISETP.NE.AND UP0, UPT, UR5, 0x4, UPT ;  /* 0x000000040500788c */ /* 0x000fe4000bf05270 */
[----:B------:R-:W-:Y:S02]  /*18a0*/  ULEA UR16, UR4, UR6, 0xf ;  /* 0x0000000604107291 */ /* 0x000fe4000f8e78ff */
[----:B------:R-:W-:Y:S02]  /*18b0*/  USEL UR8, URZ, 0x1, UP0 ;  /* 0x00000001ff087887 */ /* 0x000fe40008000000 */
[----:B------:R-:W-:-:S02]  /*18c0*/  USEL UR7, UR5, URZ, UP0 ;  /* 0x000000ff05077287 */ /* 0x000fc40008000000 */
[----:B------:R-:W-:Y:S02]  /*18d0*/  USHF.L.U32 UR34, UR12, 0x6, URZ ;  /* 0x000000060c227899 */ /* 0x000fe400080006ff */
[----:B------:R-:W-:Y:S01]  /*18e0*/  ULEA UR5, UR7, UR6, 0x3 ;  /* 0x0000000607057291 */ /* 0x000fe2000f8e18ff */
[----:B------:R-:W-:Y:S01]  /*18f0*/  LOP3.LUT R12, R12, UR8, RZ, 0x3c, !PT ;  /* 0x000000080c0c7c12 */ /* 0x000fe2000f8e3cff */
[----:B------:R-:W-:Y:S02]  /*1900*/  ULEA UR8, UR4, UR6, 0xb ;  /* 0x0000000604087291 */ /* 0x000fe4000f8e58ff */
[----:B------:R-:W-:Y:S01]  /*1910*/  UIADD3 UR32, UPT, UPT, UR32, 0xc400, URZ ;  /* 0x0000c40020207890 */ /* 0x000fe2000fffe0ff */
[----:B-1----:R-:W-:Y:S01]  /*1920*/  SHF.L.U32 R0, R12, 0x1f, RZ ;  /* 0x0000001f0c007819 */ /* 0x002fe200000006ff */
[----:B------:R-:W-:Y:S02]  /*1930*/  USHF.L.U32 UR18, UR12, 0x7, URZ ;  /* 0x000000070c127899 */ /* 0x000fe400080006ff */
[----:B------:R-:W-:Y:S01]  /*1940*/  UIADD3 UR16, UPT, UPT, UR16, 0x14400, URZ ;  /* 0x0001440010107890 */ /* 0x000fe2000fffe0ff */
[----:B------:R2:W1:Y:S01]  /*1950*/  SYNCS.PHASECHK.TRANS64.TRYWAIT P0, [UR5+0x20], R0 ;  /* 0x00002000ff0075a7 */ /* 0x0004620008001105 */
[----:B------:R-:W-:Y:S01]  /*1960*/  UIADD3 UR8, UPT, UPT, UR8, 0x34400, URZ ;  /* 0x0003440008087890 */ /* 0x000fe2000fffe0ff */
[----:B------:R-:W-:Y:S01]  /*1970*/  UMOV UR4, 0x0 ;  /* 0x0000000000047882 */ /* 0x000fe20000000000 */
[----:B------:R-:W-:Y:S01]  /*1980*/  UMOV UR5, 0x10000000 ;  /* 0x1000000000057882 */ /* 0x000fe20000000000 */
[----:B------:R-:W-:Y:S01]  /*1990*/  UMOV UR17, UR33 ;  /* 0x0000002100117c82 */ /* 0x000fe20008000000 */
[----:B------:R-:W-:Y:S01]  /*19a0*/  UMOV UR20, UR36 ;  /* 0x0000002400147c82 */ /* 0x000fe20008000000 */
[----:B------:R-:W-:Y:S01]  /*19b0*/  UMOV UR13, UR36 ;  /* 0x00000024000d7c82 */ /* 0x000fe20008000000 */
[----:B------:R-:W-:Y:S01]  /*19c0*/  UMOV UR9, UR33 ;  /* 0x0000002100097c82 */ /* 0x000fe20008000000 */
[----:B------:R-:W-:Y:S01]  /*19d0*/  UTMALDG.3D [UR32], [UR24], desc[UR4] ;  /* 0x00000420180075b4 */ /* 0x000fe20008011000 */
[----:B------:R-:W-:Y:S01]  /*19e0*/  UTMALDG.3D [UR16], [UR22], desc[UR4] ;  /* 0x00000410160075b4 */ /* 0x000fe20008011000 */
[----:B------:R3:W-:Y:S02]  /*19f0*/  UTMALDG.4D [UR8], [UR14], desc[UR4] ;  /* 0x000004080e0075b4 */ /* 0x0007e40008019000 */
[----:B---3--:R-:W-:Y:S01]  /*1a00*/  UIADD3 UR12, UPT, UPT, UR12, 0x1, URZ ;  /* 0x000000010c0c7890 */ /* 0x008fe2000fffe0ff */
[----:B------:R-:W-:-:S03]  /*1a10*/  UMOV UR4, UR7 ;  /* 0x0000000700047c82 */ /* 0x000fc60008000000 */
[----:B------:R-:W-:-:S09]  /*1a20*/  UISETP.NE.AND UP0, UPT, UR12, UR21, UPT ;  /* 0x000000150c00728c */ /* 0x000fd2000bf05270 */
[----:B--2---:R-:W-:Y:S05]  /*1a30*/  BRA.U UP0, `(.L_x_23) ;  /* 0xfffffffd00747547 */ /* 0x004fea000b83ffff */
.L_x_20:
[----:B------:R-:W-:Y:S01]  /*1a40*/  LEA R3, R11, UR6, 0x3 ;  /* 0x000000060b037c11 */ /* 0x000fe2000f8e18ff */
[----:B------:R-:W-:Y:S01]  /*1a50*/  @!P1 SYNCS.ARRIVE.TRANS64.A1T0 RZ, [UR6+0x78], RZ ;  /* 0x000078ffffff99a7 */ /* 0x000fe20008100006 */
[----:B-1----:R-:W-:Y:S01]  /*1a60*/  SHF.L.U32 R0, R10, 0x1f, RZ ;  /* 0x0000001f0a007819 */ /* 0x002fe200000006ff */
[----:B------:R-:W-:-:S03]  /*1a70*/  NOP ;  /* 0x0000000000007918 */ /* 0x000fc60000000000 */
[----:B------:R-:W1:Y:S01]  /*1a80*/  SYNCS.PHASECHK.TRANS64.TRYWAIT P0, [R3+URZ+0x80], R0 ;  /* 0x00008000030075a7 */ /* 0x000e6200080011ff */
[----:B------:R-:W-:Y:S01]  /*1a90*/  LEA R5, R11, UR6, 0x4 ;  /* 0x000000060b057c11 */ /* 0x000fe2000f8e20ff */
[----:B-1----:R-:W-:Y:S06]  /*1aa0*/  @!P0 BRA `(.L_x_24) ;  /* 0x000000d000e48947 */ /* 0x002fec0003800000 */
.L_x_173:
[----:B------:R-:W2:Y:S01]  /*1ab0*/  LDS.128 R4, [R5+0xe0] ;  /* 0x0000e00005047984 */ /* 0x000ea20000000c00 */
[----:B------:R-:W-:Y:S01]  /*1ac0*/  @!PT LDS RZ, [RZ] ;  /* 0x00000000fffff984 */ /* 0x000fe20000000800 */
[----:B------:R-:W-:Y:S01]  /*1ad0*/  @!PT LDS RZ, [RZ] ;  /* 0x00000000fffff984 */ /* 0x000fe20000000800 */
[----:B------:R-:W-:Y:S01]  /*1ae0*/  @!PT LDS RZ, [RZ] ;  /* 0x00000000fffff984 */ /* 0x000fe20000000800 */
[----:B------:R-:W-:Y:S01]  /*1af0*/  @!PT LDS RZ, [RZ] ;  /* 0x00000000fffff984 */ /* 0x000fe20000000800 */
[----:B------:R1:W-:Y:S06]  /*1b00*/  MEMBAR.ALL.CTA ;  /* 0x0000000000007992 */ /* 0x0003ec0000008000 */
[----:B-1----:R-:W1:Y:S01]  /*1b10*/  FENCE.VIEW.ASYNC.S ;  /* 0x00000000000073c6 */ /* 0x002e620000000000 */
[----:B--2---:R-:W-:-:S13]  /*1b20*/  LOP3.LUT P0, RZ, R6, 0x1, RZ, 0xc0, !PT ;  /* 0x0000000106ff7812 */ /* 0x004fda000780c0ff */
[----:B-1----:R-:W-:Y:S01]  /*1b30*/  VOTEU.ANY UP1, P0 ;  /* 0x0000000000ff7886 */ /* 0x002fe20000020100 */
[----:B------:R-:W-:-:S13]  /*1b40*/  PLOP3.LUT P0, PT, PT, PT, UP1, 0x80, 0x8 ;  /* 0x000000000008781c */ /* 0x000fda0003f0f018 */
[----:B------:R-:W-:Y:S02]  /*1b50*/  @P0 LOP3.LUT R0, R5, 0xffff, RZ, 0xc0, !PT ;  /* 0x0000ffff05000812 */ /* 0x000fe400078ec0ff */
[----:B------:R-:W-:Y:S02]  /*1b60*/  @P0 MOV R2, R4 ;  /* 0x0000000400020202 */ /* 0x000fe40000000f00 */
[----:B------:R-:W-:Y:S01]  /*1b70*/  @P0 R2UR UR5, R0 ;  /* 0x00000000000502ca */ /* 0x000fe200000e0000 */
[----:B------:R-:W-:Y:S01]  /*1b80*/  VIADD R0, R3, 0x90 ;  /* 0x0000009003007836 */ /* 0x000fe20000000000 */
[----:B------:R-:W-:Y:S02]  /*1b90*/  @P0 SHF.R.U32.HI R4, RZ, 0x10, R5 ;  /* 0x00000010ff040819 */ /* 0x000fe40000011605 */
[----:B------:R-:W-:Y:S02]  /*1ba0*/  @P0 R2UR UR8, R2 ;  /* 0x00000000020802ca */ /* 0x000fe400000e0000 */
[----:B------:R-:W-:-:S02]  /*1bb0*/  PRMT R0, RZ, 0x654, R0 ;  /* 0x00000654ff007816 */ /* 0x000fc40000000000 */
[----:B------:R-:W-:Y:S02]  /*1bc0*/  @P0 R2UR UR4, R4 ;  /* 0x00000000040402ca */ /* 0x000fe400000e0000 */
[----:B------:R1:W-:Y:S03]  /*1bd0*/  SYNCS.ARRIVE.TRANS64.RED.A1T0 RZ, [R0+URZ], RZ ;  /* 0x000000ff00ff79a7 */ /* 0x0003e600081004ff */
[----:B------:R-:W-:-:S04]  /*1be0*/  @UP1 UMOV UR28, UR5 ;  /* 0x00000005001c1c82 */ /* 0x000fc80008000000 */
[----:B------:R-:W-:-:S04]  /*1bf0*/  @UP1 UMOV UR29, UR8 ;  /* 0x00000008001d1c82 */ /* 0x000fc80008000000 */
[----:B------:R-:W-:Y:S01]  /*1c00*/  @UP1 UMOV UR36, UR4 ;  /* 0x0000000400241c82 */ /* 0x000fe20008000000 */
[----:B------:R-:W-:Y:S05]  /*1c10*/  BRA.U !UP4, `(.L_x_25) ;  /* 0x000000010cd07547 */ /* 0x000fea000b800000 */
[----:B------:R-:W4:Y:S01]  /*1c20*/  LDCU.128 UR24, c[0x0][0xd10] ;  /* 0x0001a200ff1877ac */ /* 0x000f220008000c00 */
[----:B------:R-:W2:Y:S01]  /*1c30*/  LDCU UR19, c[0x0][0xd20] ;  /* 0x0001a400ff1377ac */ /* 0x000ea20008000800 */
[----:B------:R-:W3:Y:S01]  /*1c40*/  LDCU UR18, c[0x0][0xd0c] ;  /* 0x0001a180ff1277ac */ /* 0x000ee20008000800 */
[----:B------:R-:W1:Y:S01]  /*1c50*/  LDCU.64 UR16, c[0x0][0xd28] ;  /* 0x0001a500ff1077ac */ /* 0x000e620008000a00 */
[----:B----4-:R-:W-:Y:S02]  /*1c60*/  UIMAD.WIDE.U32 UR4, UR30, UR27, URZ ;  /* 0x0000001b1e0472a5 */ /* 0x010fe4000f8e00ff */
[----:B------:R-:W-:Y:S02]  /*1c70*/  UIMAD.WIDE.U32 UR8, UR38, UR24, URZ ;  /* 0x00000018260872a5 */ /* 0x000fe4000f8e00ff */
[----:B------:R-:W-:Y:S02]  /*1c80*/  UISETP.NE.AND UP0, UPT, UR26, 0x1, UPT ;  /* 0x000000011a00788c */ /* 0x000fe4000bf05270 */
[----:B------:R-:W-:Y:S01]  /*1c90*/  UIMAD.WIDE.U32 UR12, UR28, UR27, URZ ;  /* 0x0000001b1c0c72a5 */ /* 0x000fe2000f8e00ff */
[----:B------:R-:W-:Y:S01]  /*1ca0*/  UMOV UR4, UR5 ;  /* 0x0000000500047c82 */ /* 0x000fe20008000000 */
[----:B---3--:R-:W-:-:S02]  /*1cb0*/  UISETP.NE.AND UP2, UPT, UR18, 0x1, UPT ;  /* 0x000000011200788c */ /* 0x008fc4000bf45270 */
[----:B--2---:R-:W-:Y:S02]  /*1cc0*/  USHF.R.U32.HI UR5, URZ, UR19, UR4 ;  /* 0x00000013ff057299 */ /* 0x004fe40008011604 */
[----:B------:R-:W-:Y:S01]  /*1cd0*/  UIMAD.WIDE.U32 UR14, UR29, UR24, URZ ;  /* 0x000000181d0e72a5 */ /* 0x000fe2000f8e00ff */
[----:B------:R-:W-:Y:S01]  /*1ce0*/  UMOV UR4, UR9 ;  /* 0x0000000900047c82 */ /* 0x000fe20008000000 */
[----:B------:R-:W-:Y:S02]  /*1cf0*/  USEL UR5, UR30, UR5, !UP0 ;  /* 0x000000051e057287 */ /* 0x000fe4000c000000 */
[----:B------:R-:W-:Y:S02]  /*1d00*/  USHF.R.U32.HI UR4, URZ, UR25, UR4 ;  /* 0x00000019ff047299 */ /* 0x000fe40008011604 */
[----:B-1----:R-:W-:Y:S02]  /*1d10*/  UIMAD.WIDE.U32 UR10, UR5, UR16, URZ ;  /* 0x00000010050a72a5 */ /* 0x002fe4000f8e00ff */
[----:B------:R-:W-:Y:S01]  /*1d20*/  USEL UR8, UR38, UR4, !UP2 ;  /* 0x0000000426087287 */ /* 0x000fe2000d000000 */
[----:B------:R-:W-:-:S02]  /*1d30*/  UMOV UR14, UR15 ;  /* 0x0000000f000e7c82 */ /* 0x000fc40008000000 */
[----:B------:R-:W-:Y:S01]  /*1d40*/  UMOV UR4, UR13 ;  /* 0x0000000d00047c82 */ /* 0x000fe20008000000 */
[----:B------:R-:W-:Y:S01]  /*1d50*/  UIMAD.WIDE.U32 UR12, UR8, UR16, URZ ;  /* 0x00000010080c72a5 */ /* 0x000fe2000f8e00ff */
[----:B------:R-:W-:Y:S01]  /*1d60*/  UMOV UR10, UR11 ;  /* 0x0000000b000a7c82 */ /* 0x000fe20008000000 */
[----:B------:R-:W-:Y:S02]  /*1d70*/  USHF.R.U32.HI UR4, URZ, UR19, UR4 ;  /* 0x00000013ff047299 */ /* 0x000fe40008011604 */
[----:B------:R-:W-:-:S03]  /*1d80*/  @UP3 USHF.R.U32.HI UR5, URZ, UR17, UR10 ;  /* 0x00000011ff053299 */ /* 0x000fc6000801160a */
[----:B------:R-:W-:Y:S01]  /*1d90*/  UMOV UR12, UR13 ;  /* 0x0000000d000c7c82 */ /* 0x000fe20008000000 */
[----:B------:R-:W-:Y:S02]  /*1da0*/  USHF.R.U32.HI UR25, URZ, UR25, UR14 ;  /* 0x00000019ff197299 */ /* 0x000fe4000801160e */
[----:B------:R-:W-:Y:S02]  /*1db0*/  USEL UR4, UR28, UR4, !UP0 ;  /* 0x000000041c047287 */ /* 0x000fe4000c000000 */
[----:B------:R-:W-:Y:S02]  /*1dc0*/  @UP3 USHF.R.U32.HI UR8, URZ, UR17, UR12 ;  /* 0x00000011ff083299 */ /* 0x000fe4000801160c */
[----:B------:R-:W-:Y:S02]  /*1dd0*/  UIMAD UR9, UR44, UR5, URZ ;  /* 0x000000052c0972a4 */ /* 0x000fe4000f8e02ff */
[----:B------:R-:W-:Y:S02]  /*1de0*/  USEL UR5, UR29, UR25, !UP2 ;  /* 0x000000191d057287 */ /* 0x000fe4000d000000 */
[----:B------:R-:W-:-:S02]  /*1df0*/  UIMAD UR12, UR44, UR8, URZ ;  /* 0x000000082c0c72a4 */ /* 0x000fc4000f8e02ff */
[----:B------:R-:W-:Y:S02]  /*1e00*/  UISETP.GE.AND UP0, UPT, UR4, UR9, UPT ;  /* 0x000000090400728c */ /* 0x000fe4000bf06270 */
[----:B------:R-:W-:Y:S02]  /*1e10*/  UIMAD.WIDE.U32 UR10, UR4, UR16, URZ ;  /* 0x00000010040a72a5 */ /* 0x000fe4000f8e00ff */
[----:B------:R-:W-:Y:S02]  /*1e20*/  UISETP.GE.OR UP0, UPT, UR5, UR12, UP0 ;  /* 0x0000000c0500728c */ /* 0x000fe40008706670 */
[----:B------:R-:W-:-:S03]  /*1e30*/  UIMAD.WIDE.U32 UR12, UR5, UR16, URZ ;  /* 0x00000010050c72a5 */ /* 0x000fc6000f8e00ff */
[----:B------:R-:W-:Y:S01]  /*1e40*/  UMOV UR9, UR11 ;  /* 0x0000000b00097c82 */ /* 0x000fe20008000000 */
[----:B------:R-:W-:Y:S02]  /*1e50*/  UIADD3 UR11, UPT, UPT, -UR4, URZ, URZ ;  /* 0x000000ff040b7290 */ /* 0x000fe4000fffe1ff */
[----:B------:R-:W-:Y:S02]  /*1e60*/  USHF.R.U32.HI UR9, URZ, UR17, UR9 ;  /* 0x00000011ff097299 */ /* 0x000fe40008011609 */
[----:B------:R-:W-:Y:S02]  /*1e70*/  UIMAD UR12, UR26, UR11, UR28 ;  /* 0x0000000b1a0c72a4 */ /* 0x000fe4000f8e021c */
[----:B------:R-:W-:Y:S01]  /*1e80*/  USEL UR9, UR4, UR9, !UP3 ;  /* 0x0000000904097287 */ /* 0x000fe2000d800000 */
[----:B------:R-:W-:Y:S01]  /*1e90*/  @!UP0 UMOV UR10, UR13 ;  /* 0x0000000d000a8c82 */ /* 0x000fe20008000000 */
[----:B------:R-:W-:Y:S02]  /*1ea0*/  UIADD3 UR13, UPT, UPT, -UR5, URZ, URZ ;  /* 0x000000ff050d7290 */ /* 0x000fe4000fffe1ff */
[----:B------:R-:W-:-:S02]  /*1eb0*/  @!UP0 USHF.R.U32.HI UR10, URZ, UR17, UR10 ;  /* 0x00000011ff0a8299 */ /* 0x000fc4000801160a */
[----:B------:R-:W-:Y:S02]  /*1ec0*/  UIADD3 UR11, UPT, UPT, -UR9, URZ, URZ ;  /* 0x000000ff090b7290 */ /* 0x000fe4000fffe1ff */
[----:B------:R-:W-:Y:S02]  /*1ed0*/  @!UP0 USEL UR10, UR5, UR10, !UP3 ;  /* 0x0000000a050a8287 */ /* 0x000fe4000d800000 */
[----:B------:R-:W-:Y:S02]  /*1ee0*/  UIMAD UR11, UR44, UR11, UR4 ;  /* 0x0000000b2c0b72a4 */ /* 0x000fe4000f8e0204 */
[----:B------:R-:W-:Y:S02]  /*1ef0*/  @!UP0 UIADD3 UR9, UPT, UPT, UR9, -UR10, URZ ;  /* 0x8000000a09098290 */ /* 0x000fe4000fffe0ff */
[----:B------:R-:W-:Y:S02]  /*1f00*/  @!UP0 UIMAD UR10, UR11, UR8, UR10 ;  /* 0x000000080b0a82a4 */ /* 0x000fe4000f8e020a */
[----:B------:R-:W-:-:S02]  /*1f10*/  @!UP0 UIMAD UR4, UR44, UR9, UR5 ;  /* 0x000000092c0482a4 */ /* 0x000fc4000f8e0205 */
[----:B------:R-:W-:Y:S02]  /*1f20*/  UIMAD UR8, UR18, UR13, UR29 ;  /* 0x0000000d120872a4 */ /* 0x000fe4000f8e021d */
[----:B------:R-:W-:Y:S01]  /*1f30*/  UIMAD UR28, UR4, UR26, UR12 ;  /* 0x0000001a041c72a4 */ /* 0x000fe2000f8e020c */
[----:B------:R-:W-:Y:S02]  /*1f40*/  @!UP0 UMOV UR5, UR10 ;  /* 0x0000000a00058c82 */ /* 0x000fe40008000000 */
[----:B------:R-:W-:-:S12]  /*1f50*/  UIMAD UR29, UR5, UR18, UR8 ;  /* 0x00000012051d72a4 */ /* 0x000fd8000f8e0208 */
.L_x_25:
[----:B------:R-:W2:Y:S02]  /*1f60*/  LDCU UR4, c[0x0][0xd30] ;  /* 0x0001a600ff0477ac */ /* 0x000ea40008000800 */
[----:B--2---:R-:W-:-:S09]  /*1f70*/  UISETP.NE.AND UP0, UPT, UR4, 0x1, UPT ;  /* 0x000000010400788c */ /* 0x004fd2000bf05270 */
[----:B------:R-:W-:Y:S05]  /*1f80*/  BRA.U UP0, `(.L_x_26) ;  /* 0x0000000100447547 */ /* 0x000fea000b800000 */
[----:B------:R-:W2:Y:S01]  /*1f90*/  LDCU.128 UR12, c[0x0][0xd10] ;  /* 0x0001a200ff0c77ac */ /* 0x000ea20008000c00 */
[----:B------:R-:W1:Y:S01]  /*1fa0*/  LDCU UR10, c[0x0][0xd0c] ;  /* 0x0001a180ff0a77ac */ /* 0x000e620008000800 */
[----:B------:R-:W3:Y:S01]  /*1fb0*/  LDCU UR11, c[0x0][0xd20] ;  /* 0x0001a400ff0b77ac */ /* 0x000ee20008000800 */
[----:B--2---:R-:W-:Y:S02]  /*1fc0*/  UIMAD.WIDE.U32 UR8, UR29, UR12, URZ ;  /* 0x0000000c1d0872a5 */ /* 0x004fe4000f8e00ff */
[----:B------:R-:W-:Y:S02]  /*1fd0*/  UIMAD.WIDE.U32 UR4, UR28, UR15, URZ ;  /* 0x0000000f1c0472a5 */ /* 0x000fe4000f8e00ff */
[----:B-1----:R-:W-:Y:S02]  /*1fe0*/  UISETP.NE.AND UP2, UPT, UR10, 0x1, UPT ;  /* 0x000000010a00788c */ /* 0x002fe4000bf45270 */
        /* <DEDUP_REMOVED lines=11> */
.L_x_26:
[----:B------:R-:W-:Y:S01]  /*20a0*/  VIADD R11, R11, 0x1 ;  /* 0x000000010b0b7836 */ /* 0x000fe20000000000 */
[----:B------:R-:W-:Y:S01]  /*20b0*/  PLOP3.LUT P1, PT, PT, PT, PT, 0x80, 0x8 ;  /* 0x000000000008781c */ /* 0x000fe20003f2f070 */
[----:B------:R-:W-:Y:S02]  /*20c0*/  UIADD3 UR25, UPT, UPT, UR28, UR39, URZ ;  /* 0x000000271c197290 */ /* 0x000fe4000fffe0ff */
[----:B------:R-:W-:Y:S01]  /*20d0*/  UIADD3 UR11, UPT, UPT, UR29, UR42, URZ ;  /* 0x0000002a1d0b7290 */ /* 0x000fe2000fffe0ff */
[----:B------:R-:W-:-:S04]  /*20e0*/  ISETP.NE.AND P0, PT, R11, 0x2, PT ;  /* 0x000000020b00780c */ /* 0x000fc80003f05270 */
[----:B------:R-:W-:Y:S02]  /*20f0*/  SEL R3, RZ, 0x1, P0 ;  /* 0x00000001ff037807 */ /* 0x000fe40000000000 */
[----:B------:R-:W-:Y:S02]  /*2100*/  SEL R11, R11, RZ, P0 ;  /* 0x000000ff0b0b7207 */ /* 0x000fe40000000000 */
[----:B------:R-:W-:Y:S01]  /*2110*/  LOP3.LUT R10, R10, R3, RZ, 0x3c, !PT ;  /* 0x000000030a0a7212 */ /* 0x000fe200078e3cff */
[----:B------:R-:W-:Y:S06]  /*2120*/  BRA.U UP1, `(.L_x_27) ;  /* 0xfffffff5012c7547 */ /* 0x000fec000b83ffff */
[----:B------:R-:W-:Y:S01]  /*2130*/  UIADD3 UR8, UPT, UPT, UR6, 0x20, URZ ;  /* 0x0000002006087890 */ /* 0x000fe2000fffe0ff */
[----:B------:R-:W-:-:S03]  /*2140*/  SHF.L.U32 R3, R12, 0x1f, RZ ;  /* 0x0000001f0c037819 */ /* 0x000fc600000006ff */
[----:B------:R-:W-:-:S09]  /*2150*/  ULEA UR4, UR7, UR8, 0x3 ;  /* 0x0000000807047291 */ /* 0x000fd2000f8e18ff */
[----:B------:R-:W2:Y:S02]  /*2160*/  SYNCS.PHASECHK.TRANS64.TRYWAIT P0, [UR4], R3 ;  /* 0x00000003ff0075a7 */ /* 0x000ea40008001104 */
[----:B--2---:R-:W-:Y:S05]  /*2170*/  @!P0 BRA `(.L_x_28) ;  /* 0x000000cc00448947 */ /* 0x004fea0003800000 */
.L_x_175:
[----:B------:R-:W-:-:S04]  /*2180*/  UIADD3 UR4, UPT, UPT, UR7, 0x1, URZ ;  /* 0x0000000107047890 */ /* 0x000fc8000fffe0ff */
[----:B------:R-:W-:-:S04]  /*2190*/  UISETP.NE.AND UP0, UPT, UR4, 0x4, UPT ;  /* 0x000000040400788c */ /* 0x000fc8000bf05270 */
[----:B------:R-:W-:Y:S02]  /*21a0*/  USEL UR6, URZ, 0x1, UP0 ;  /* 0x00000001ff067887 */ /* 0x000fe40008000000 */
[----:B------:R-:W-:-:S04]  /*21b0*/  USEL UR4, UR4, URZ, UP0 ;  /* 0x000000ff04047287 */ /* 0x000fc80008000000 */
[----:B------:R-:W-:Y:S01]  /*21c0*/  ULEA UR5, UR4, UR8, 0x3 ;  /* 0x0000000804057291 */ /* 0x000fe2000f8e18ff */
[----:B------:R-:W-:-:S04]  /*21d0*/  LOP3.LUT R2, R12, UR6, RZ, 0x3c, !PT ;  /* 0x000000060c027c12 */ /* 0x000fc8000f8e3cff */
[----:B-1----:R-:W-:-:S04]  /*21e0*/  SHF.L.U32 R3, R2, 0x1f, RZ ;  /* 0x0000001f02037819 */ /* 0x002fc800000006ff */
[----:B------:R-:W1:Y:S02]  /*21f0*/  SYNCS.PHASECHK.TRANS64.TRYWAIT P0, [UR5], R3 ;  /* 0x00000003ff0075a7 */ /* 0x000e640008001105 */
[----:B-1----:R-:W-:Y:S05]  /*2200*/  @!P0 BRA `(.L_x_29) ;  /* 0x000000cc00388947 */ /* 0x002fea0003800000 */
.L_x_177:
        /* <DEDUP_REMOVED lines=9> */
.L_x_179:
[----:B------:R-:W-:-:S04]  /*22a0*/  UIADD3 UR4, UPT, UPT, UR4, 0x1, URZ ;  /* 0x0000000104047890 */ /* 0x000fc8000fffe0ff */
[----:B------:R-:W-:-:S04]  /*22b0*/  UISETP.NE.AND UP0, UPT, UR4, 0x4, UPT ;  /* 0x000000040400788c */ /* 0x000fc8000bf05270 */
[----:B------:R-:W-:Y:S02]  /*22c0*/  USEL UR5, URZ, 0x1, UP0 ;  /* 0x00000001ff057887 */ /* 0x000fe40008000000 */
[----:B------:R-:W-:-:S04]  /*22d0*/  USEL UR4, UR4, URZ, UP0 ;  /* 0x000000ff04047287 */ /* 0x000fc80008000000 */
[----:B------:R-:W-:Y:S01]  /*22e0*/  ULEA UR4, UR4, UR8, 0x3 ;  /* 0x0000000804047291 */ /* 0x000fe2000f8e18ff */
[----:B-1----:R-:W-:-:S04]  /*22f0*/  LOP3.LUT R3, R2, UR5, RZ, 0x3c, !PT ;  /* 0x0000000502037c12 */ /* 0x002fc8000f8e3cff */
[----:B------:R-:W-:Y:S01]  /*2300*/  SHF.L.U32 R3, R3, 0x1f, RZ ;  /* 0x0000001f03037819 */ /* 0x000fe200000006ff */
[----:B------:R-:W-:-:S07]  /*2310*/  IMAD.U32 R0, RZ, RZ, UR4 ;  /* 0x00000004ff007e24 */ /* 0x000fce000f8e00ff */
.L_x_31:
[----:B-1----:R1:W2:Y:S02]  /*2320*/  SYNCS.PHASECHK.TRANS64.TRYWAIT P0, [R0+URZ], R3 ;  /* 0x00000003000075a7 */ /* 0x0022a400080011ff */
[----:B--2---:R-:W-:Y:S05]  /*2330*/  @!P0 NANOSLEEP.SYNCS 0x989680 ;  /* 0x009896800000895d */ /* 0x004fea0003900000 */
[----:B------:R-:W2:Y:S02]  /*2340*/  @!P0 SYNCS.PHASECHK.TRANS64 P0, [R0+URZ], R3 ;  /* 0x00000003000085a7 */ /* 0x000ea400080010ff */
[----:B--234-:R-:W-:Y:S05]  /*2350*/  @P0 EXIT ;  /* 0x000000000000094d */ /* 0x01cfea0003800000 */
[----:B------:R-:W-:Y:S05]  /*2360*/  BRA `(.L_x_31) ;  /* 0xfffffffc00ec7947 */ /* 0x000fea000383ffff */
.L_x_17:
[----:B------:R-:W-:-:S04]  /*2370*/  UISETP.NE.AND UP0, UPT, UR37, URZ, UPT ;  /* 0x000000ff2500728c */ /* 0x000fc8000bf05270 */
[----:B------:R-:W-:-:S09]  /*2380*/  UISETP.NE.OR UP0, UPT, UR24, 0x1, UP0 ;  /* 0x000000011800788c */ /* 0x000fd20008705670 */
[----:B------:R-:W-:Y:S05]  /*2390*/  BRA.U UP0, `(.L_x_32) ;  /* 0x0000000500487547 */ /* 0x000fea000b800000 */
[----:B------:R-:W-:Y:S01]  /*23a0*/  ISETP.NE.AND P2, PT, R0, RZ, PT ;  /* 0x000000ff0000720c */ /* 0x000fe20003f45270 */
[----:B------:R-:W-:Y:S01]  /*23b0*/  IMAD.MOV.U32 R12, RZ, RZ, 0x1 ;  /* 0x00000001ff0c7424 */ /* 0x000fe200078e00ff */
[----:B------:R-:W-:Y:S02]  /*23c0*/  CS2R R10, SRZ ;  /* 0x00000000000a7805 */ /* 0x000fe4000001ff00 */
[----:B------:R-:W-:Y:S01]  /*23d0*/  CS2R R8, SRZ ;  /* 0x0000000000087805 */ /* 0x000fe2000001ff00 */
[----:B------:R-:W-:Y:S01]  /*23e0*/  UMOV UR6, 0x400 ;  /* 0x0000040000067882 */ /* 0x000fe20000000000 */
[----:B------:R-:W-:Y:S01]  /*23f0*/  UMOV UR5, URZ ;  /* 0x000000ff00057c82 */ /* 0x000fe20008000000 */
[----:B------:R-:W-:-:S12]  /*2400*/  ULEA UR6, UR37, UR6, 0x18 ;  /* 0x0000000625067291 */ /* 0x000fd8000f8ec0ff */
.L_x_36:
[----:B------:R-:W-:Y:S02]  /*2410*/  LEA R2, R8, UR6, 0x3 ;  /* 0x0000000608027c11 */ /* 0x000fe4000f8e18ff */
[----:B------:R-:W-:-:S03]  /*2420*/  SHF.L.U32 R5, R9, 0x1f, RZ ;  /* 0x0000001f09057819 */ /* 0x000fc600000006ff */
[----:B------:R-:W-:Y:S01]  /*2430*/  VIADD R4, R2, 0xc0 ;  /* 0x000000c002047836 */ /* 0x000fe20000000000 */
[----:B------:R-:W1:Y:S02]  /*2440*/  SYNCS.PHASECHK.TRANS64.TRYWAIT P0, [R2+URZ+0xb0], R5 ;  /* 0x0000b005020075a7 */ /* 0x000e6400080011ff */
[----:B-1----:R-:W-:Y:S05]  /*2450*/  @!P0 BRA `(.L_x_33) ;  /* 0x000000c800d48947 */ /* 0x002fea0003800000 */
.L_x_180:
[----:B------:R-:W-:Y:S01]  /*2460*/  ULEA UR4, UR5, UR6, 0x3 ;  /* 0x0000000605047291 */ /* 0x000fe2000f8e18ff */
[----:B------:R-:W-:Y:S02]  /*2470*/  PRMT R4, RZ, 0x654, R4 ;  /* 0x00000654ff047816 */ /* 0x000fe40000000004 */
[----:B-1----:R-:W-:Y:S01]  /*2480*/  SHF.L.U32 R5, R12, 0x1f, RZ ;  /* 0x0000001f0c057819 */ /* 0x002fe200000006ff */
[----:B------:R-:W-:Y:S01]  /*2490*/  UIADD3 UR7, UPT, UPT, UR4, 0x80, URZ ;  /* 0x0000008004077890 */ /* 0x000fe2000fffe0ff */
[----:B------:R1:W-:Y:S05]  /*24a0*/  SYNCS.ARRIVE.TRANS64.RED.A1T0 RZ, [R4+URZ], RZ ;  /* 0x000000ff04ff79a7 */ /* 0x0003ea00081004ff */
[----:B------:R-:W-:Y:S01]  /*24b0*/  IMAD.U32 R7, RZ, RZ, UR7 ;  /* 0x00000007ff077e24 */ /* 0x000fe2000f8e00ff */
[----:B------:R-:W2:Y:S04]  /*24c0*/  SYNCS.PHASECHK.TRANS64.TRYWAIT P0, [UR4+0x90], R5 ;  /* 0x00009005ff0075a7 */ /* 0x000ea80008001104 */
[----:B------:R-:W-:Y:S01]  /*24d0*/  PRMT R6, R0, 0x654, R7 ;  /* 0x0000065400067816 */ /* 0x000fe20000000007 */
[----:B-1----:R-:W-:Y:S01]  /*24e0*/  @!P2 IMAD.MOV.U32 R4, RZ, RZ, 0x10 ;  /* 0x00000010ff04a424 */ /* 0x002fe200078e00ff */
[----:B--2---:R-:W-:Y:S06]  /*24f0*/  @!P0 BRA `(.L_x_34) ;  /* 0x000000c800c08947 */ /* 0x004fec0003800000 */
.L_x_182:
[----:B------:R-:W-:Y:S01]  /*2500*/  ULEA UR8, UR5, UR6, 0x4 ;  /* 0x0000000605087291 */ /* 0x000fe2000f8e20ff */
[----:B------:R-:W-:Y:S01]  /*2510*/  SEL R3, R6, R3, !P2 ;  /* 0x0000000306037207 */ /* 0x000fe20005000000 */
[----:B------:R-:W-:Y:S01]  /*2520*/  UIADD3 UR9, UPT, UPT, UR4, 0x80, URZ ;  /* 0x0000008004097890 */ /* 0x000fe2000fffe0ff */
[----:B-1----:R-:W-:Y:S01]  /*2530*/  LEA R2, R11, UR6, 0x3 ;  /* 0x000000060b027c11 */ /* 0x002fe2000f8e18ff */
[----:B------:R-:W-:Y:S01]  /*2540*/  UIADD3 UR8, UPT, UPT, UR8, 0xe0, URZ ;  /* 0x000000e008087890 */ /* 0x000fe2000fffe0ff */
[----:B------:R-:W-:Y:S01]  /*2550*/  SHF.L.U32 R5, R10, 0x1f, RZ ;  /* 0x0000001f0a057819 */ /* 0x000fe200000006ff */
[----:B------:R1:W-:Y:S01]  /*2560*/  @!P2 SYNCS.ARRIVE.TRANS64.RED RZ, [R3+URZ], R4 ;  /* 0x0000000403ffa9a7 */ /* 0x0003e200080004ff */
[----:B------:R-:W-:Y:S01]  /*2570*/  UIADD3 UR4, UPT, UPT, UR5, 0x1, URZ ;  /* 0x0000000105047890 */ /* 0x000fe2000fffe0ff */
[----:B------:R-:W-:-:S03]  /*2580*/  VIADD R8, R8, 0x1 ;  /* 0x0000000108087836 */ /* 0x000fc60000000000 */
[----:B------:R-:W-:Y:S02]  /*2590*/  UISETP.NE.AND UP0, UPT, UR4, 0x2, UPT ;  /* 0x000000020400788c */ /* 0x000fe4000bf05270 */
[----:B------:R-:W-:Y:S06]  /*25a0*/  UGETNEXTWORKID.BROADCAST [UR8], [UR9] ;  /* 0x00000000080073ca */ /* 0x000fec0008000100 */
[----:B------:R-:W-:Y:S01]  /*25b0*/  USEL UR7, URZ, 0x1, UP0 ;  /* 0x00000001ff077887 */ /* 0x000fe20008000000 */
[----:B------:R-:W-:Y:S01]  /*25c0*/  ISETP.NE.AND P0, PT, R8, 0x2, PT ;  /* 0x000000020800780c */ /* 0x000fe20003f05270 */
[----:B------:R-:W-:Y:S01]  /*25d0*/  USEL UR5, UR4, URZ, UP0 ;  /* 0x000000ff04057287 */ /* 0x000fe20008000000 */
[----:B------:R-:W2:Y:S03]  /*25e0*/  SYNCS.PHASECHK.TRANS64.TRYWAIT P1, [R2+URZ+0x80], R5 ;  /* 0x00008005020075a7 */ /* 0x000ea600080211ff */
[----:B------:R-:W-:Y:S01]  /*25f0*/  LOP3.LUT R12, R12, UR7, RZ, 0x3c, !PT ;  /* 0x000000070c0c7c12 */ /* 0x000fe2000f8e3cff */
[----:B-12---:R-:W-:Y:S07]  /*2600*/  @!P1 BRA `(.L_x_35) ;  /* 0x000000c800949947 */ /* 0x006fee0003800000 */
.L_x_183:
[C---:B------:R-:W-:Y:S01]  /*2610*/  LEA R4, R11.reuse, UR6, 0x4 ;  /* 0x000000060b047c11 */ /* 0x040fe2000f8e20ff */
[----:B-1----:R-:W-:Y:S01]  /*2620*/  VIADD R2, R2, 0x90 ;  /* 0x0000009002027836 */ /* 0x002fe20000000000 */
[----:B------:R-:W-:Y:S01]  /*2630*/  SEL R8, R8, RZ, P0 ;  /* 0x000000ff08087207 */ /* 0x000fe20000000000 */
[----:B------:R-:W-:-:S03]  /*2640*/  VIADD R11, R11, 0x1 ;  /* 0x000000010b0b7836 */ /* 0x000fc60000000000 */
[----:B------:R-:W1:Y:S01]  /*2650*/  LDS.128 R4, [R4+0xe0] ;  /* 0x0000e00004047984 */ /* 0x000e620000000c00 */
[----:B------:R-:W-:Y:S02]  /*2660*/  PRMT R2, RZ, 0x654, R2 ;  /* 0x00000654ff027816 */ /* 0x000fe40000000002 */
[C---:B------:R-:W-:Y:S01]  /*2670*/  ISETP.NE.AND P1, PT, R11.reuse, 0x2, PT ;  /* 0x000000020b00780c */ /* 0x040fe20003f25270 */
[----:B------:R-:W-:Y:S01]  /*2680*/  @!PT LDS RZ, [RZ] ;  /* 0x00000000fffff984 */ /* 0x000fe20000000800 */
[----:B------:R-:W-:Y:S01]  /*2690*/  @!PT LDS RZ, [RZ] ;  /* 0x00000000fffff984 */ /* 0x000fe20000000800 */
[----:B------:R-:W-:Y:S01]  /*26a0*/  @!PT LDS RZ, [RZ] ;  /* 0x00000000fffff984 */ /* 0x000fe20000000800 */
[----:B------:R-:W-:Y:S01]  /*26b0*/  @!PT LDS RZ, [RZ] ;  /* 0x00000000fffff984 */ /* 0x000fe20000000800 */
[----:B------:R2:W-:Y:S06]  /*26c0*/  MEMBAR.ALL.CTA ;  /* 0x0000000000007992 */ /* 0x0005ec0000008000 */
[----:B--2---:R-:W2:Y:S01]  /*26d0*/  FENCE.VIEW.ASYNC.S ;  /* 0x00000000000073c6 */ /* 0x004ea20000000000 */
[----:B------:R-:W-:Y:S01]  /*26e0*/  SEL R11, R11, RZ, P1 ;  /* 0x000000ff0b0b7207 */ /* 0x000fe20000800000 */
[----:B--2---:R2:W-:Y:S01]  /*26f0*/  SYNCS.ARRIVE.TRANS64.RED.A1T0 RZ, [R2+URZ], RZ ;  /* 0x000000ff02ff79a7 */ /* 0x0045e200081004ff */
[----:B-1----:R-:W-:-:S02]  /*2700*/  LOP3.LUT P3, RZ, R6, 0x1, RZ, 0xc0, !PT ;  /* 0x0000000106ff7812 */ /* 0x002fc4000786c0ff */
[----:B------:R-:W-:-:S04]  /*2710*/  SEL R5, RZ, 0x1, P1 ;  /* 0x00000001ff057807 */ /* 0x000fc80000800000 */
[----:B------:R-:W-:Y:S02]  /*2720*/  LOP3.LUT R10, R10, R5, RZ, 0x3c, !PT ;  /* 0x000000050a0a7212 */ /* 0x000fe400078e3cff */
[----:B--2---:R-:W-:-:S04]  /*2730*/  SEL R2, RZ, 0x1, P0 ;  /* 0x00000001ff027807 */ /* 0x004fc80000000000 */
[----:B------:R-:W-:Y:S01]  /*2740*/  LOP3.LUT R9, R9, R2, RZ, 0x3c, !PT ;  /* 0x0000000209097212 */ /* 0x000fe200078e3cff */
[----:B------:R-:W-:Y:S06]  /*2750*/  @P3 BRA `(.L_x_36) ;  /* 0xfffffffc002c3947 */ /* 0x000fec000383ffff */
[----:B------:R-:W-:Y:S01]  /*2760*/  ULEA UR4, UR5, UR6, 0x3 ;  /* 0x0000000605047291 */ /* 0x000fe2000f8e18ff */
[----:B------:R-:W-:-:S08]  /*2770*/  SHF.L.U32 R3, R12, 0x1f, RZ ;  /* 0x0000001f0c037819 */ /* 0x000fd000000006ff */
[----:B------:R-:W1:Y:S02]  /*2780*/  SYNCS.PHASECHK.TRANS64 P0, [UR4+0x90], R3 ;  /* 0x00009003ff0075a7 */ /* 0x000e640008001004 */
[----:B-1----:R-:W-:Y:S05]  /*2790*/  @P0 BRA `(.L_x_37) ;  /* 0x0000000000080947 */ /* 0x002fea0003800000 */
[----:B------:R-:W1:Y:S02]  /*27a0*/  SYNCS.PHASECHK.TRANS64.TRYWAIT P0, [UR4+0x90], R3 ;  /* 0x00009003ff0075a7 */ /* 0x000e640008001104 */
[----:B-1----:R-:W-:Y:S05]  /*27b0*/  @!P0 BRA `(.L_x_38) ;  /* 0x000000c8003c8947 */ /* 0x002fea0003800000 */
.L_x_37:
[----:B------:R-:W-:-:S04]  /*27c0*/  UIADD3 UR7, UPT, UPT, UR5, 0x1, URZ ;  /* 0x0000000105077890 */ /* 0x000fc8000fffe0ff */
[----:B------:R-:W-:-:S04]  /*27d0*/  UISETP.NE.AND UP0, UPT, UR7, 0x2, UPT ;  /* 0x000000020700788c */ /* 0x000fc8000bf05270 */
[----:B------:R-:W-:Y:S02]  /*27e0*/  USEL UR8, URZ, 0x1, UP0 ;  /* 0x00000001ff087887 */ /* 0x000fe40008000000 */
[----:B------:R-:W-:-:S04]  /*27f0*/  USEL UR7, UR7, URZ, UP0 ;  /* 0x000000ff07077287 */ /* 0x000fc80008000000 */
[----:B------:R-:W-:Y:S01]  /*2800*/  ULEA UR7, UR7, UR6, 0x3 ;  /* 0x0000000607077291 */ /* 0x000fe2000f8e18ff */
[----:B-1----:R-:W-:-:S04]  /*2810*/  LOP3.LUT R3, R12, UR8, RZ, 0x3c, !PT ;  /* 0x000000080c037c12 */ /* 0x002fc8000f8e3cff */
[----:B------:R-:W-:-:S04]  /*2820*/  SHF.L.U32 R0, R3, 0x1f, RZ ;  /* 0x0000001f03007819 */ /* 0x000fc800000006ff */
[----:B------:R-:W1:Y:S02]  /*2830*/  SYNCS.PHASECHK.TRANS64 P0, [UR7+0x90], R0 ;  /* 0x00009000ff0075a7 */ /* 0x000e640008001007 */
[----:B-1----:R-:W-:Y:S05]  /*2840*/  @P0 EXIT ;  /* 0x000000000000094d */ /* 0x002fea0003800000 */
[----:B------:R-:W-:Y:S02]  /*2850*/  SHF.L.U32 R3, R3, 0x1f, RZ ;  /* 0x0000001f03037819 */ /* 0x000fe400000006ff */
[----:B------:R-:W-:-:S07]  /*2860*/  MOV R0, UR7 ;  /* 0x0000000700007c02 */ /* 0x000fce0008000f00 */
.L_x_39:
[----:B-1----:R1:W2:Y:S02]  /*2870*/  SYNCS.PHASECHK.TRANS64.TRYWAIT P0, [R0+URZ+0x90], R3 ;  /* 0x00009003000075a7 */ /* 0x0022a400080011ff */
[----:B--2---:R-:W-:Y:S05]  /*2880*/  @!P0 NANOSLEEP.SYNCS 0x989680 ;  /* 0x009896800000895d */ /* 0x004fea0003900000 */
[----:B------:R-:W2:Y:S02]  /*2890*/  @!P0 SYNCS.PHASECHK.TRANS64 P0, [R0+URZ+0x90], R3 ;  /* 0x00009003000085a7 */ /* 0x000ea400080010ff */
[----:B--2---:R-:W-:Y:S05]  /*28a0*/  @P0 EXIT ;  /* 0x000000000000094d */ /* 0x004fea0003800000 */
[----:B------:R-:W-:Y:S05]  /*28b0*/  BRA `(.L_x_39) ;  /* 0xfffffffc00ec7947 */ /* 0x000fea000383ffff */
.L_x_32:
[----:B------:R-:W-:-:S09]  /*28c0*/  UISETP.NE.AND UP0, UPT, UR24, URZ, UPT ;  /* 0x000000ff1800728c */ /* 0x000fd2000bf05270 */
[----:B------:R-:W-:Y:S05]  /*28d0*/  BRA.U UP0, `(.L_x_40) ;  /* 0x0000000d000c7547 */ /* 0x000fea000b800000 */
[----:B------:R-:W-:Y:S01]  /*28e0*/  UMOV UR4, 0x40 ;  /* 0x0000004000047882 */ /* 0x000fe20000000000 */
[----:B------:R-:W-:Y:S01]  /*28f0*/  NOP ;  /* 0x0000000000007918 */ /* 0x000fe20000000000 */
[----:B------:R-:W-:Y:S01]  /*2900*/  ULEA UR5, UR37, UR4, 0x18 ;  /* 0x0000000425057291 */ /* 0x000fe2000f8ec0ff */
[----:B------:R-:W-:Y:S02]  /*2910*/  UMOV UR6, 0x400 ;  /* 0x0000040000067882 */ /* 0x000fe40000000000 */
[----:B------:R-:W-:-:S06]  /*2920*/  ULEA UR6, UR37, UR6, 0x18 ;  /* 0x0000000625067291 */ /* 0x000fcc000f8ec0ff */
[----:B------:R-:W1:Y:S02]  /*2930*/  LDS.U8 R0, [UR5+0x1c] ;  /* 0x00001c05ff007984 */ /* 0x000e640008000000 */
[----:B-1----:R-:W-:-:S13]  /*2940*/  ISETP.NE.AND P0, PT, R0, RZ, PT ;  /* 0x000000ff0000720c */ /* 0x002fda0003f05270 */
[----:B------:R-:W-:Y:S05]  /*2950*/  @P0 BRA `(.L_x_41) ;  /* 0x0000000000580947 */ /* 0x000fea0003800000 */
[----:B------:R-:W-:-:S13]  /*2960*/  ELECT P0, URZ, PT ;  /* 0x0000000000ff782f */ /* 0x000fda0003800000 */
[----:B------:R-:W-:Y:S05]  /*2970*/  @!P0 BRA `(.L_x_42) ;  /* 0x0000000000608947 */ /* 0x000fea0003800000 */
[----:B------:R-:W-:Y:S01]  /*2980*/  UMOV UR4, 0x10 ;  /* 0x0000001000047882 */ /* 0x000fe20000000000 */
[----:B------:R-:W-:Y:S01]  /*2990*/  HFMA2 R0, -RZ, RZ, 0, 5.9604644775390625e-08 ;  /* 0x00000001ff007431 */ /* 0x000fe200000001ff */
[----:B------:R-:W-:-:S03]  /*29a0*/  MOV R2, 0xffff ;  /* 0x0000ffff00027802 */ /* 0x000fc60000000f00 */
[----:B------:R-:W-:Y:S04]  /*29b0*/  DEPBAR.LE SB1, 0x36 ;  /* 0x00009d800000791a */ /* 0x000fe80000000000 */
[----:B------:R-:W1:Y:S02]  /*29c0*/  UTCATOMSWS.FIND_AND_SET.ALIGN UP0, UR4, UR4 ;  /* 0x00000004000475e3 */ /* 0x000e640008000800 */
[----:B-1----:R-:W-:Y:S01]  /*29d0*/  MOV R3, UR4 ;  /* 0x0000000400037c02 */ /* 0x002fe20008000f00 */
[----:B------:R-:W-:Y:S06]  /*29e0*/  BRA.U UP0, `(.L_x_43) ;  /* 0x0000000100187547 */ /* 0x000fec000b800000 */
.L_x_44:
[----:B------:R-:W-:Y:S05]  /*29f0*/  NANOSLEEP 0x64 ;  /* 0x000000640000795d */ /* 0x000fea0003800000 */
[----:B------:R-:W-:-:S05]  /*2a00*/  UMOV UR4, 0x10 ;  /* 0x0000001000047882 */ /* 0x000fca0000000000 */
[----:B------:R-:W-:Y:S04]  /*2a10*/  DEPBAR.LE SB1, 0x36 ;  /* 0x00009d800000791a */ /* 0x000fe80000000000 */
[----:B------:R-:W1:Y:S02]  /*2a20*/  UTCATOMSWS.FIND_AND_SET.ALIGN UP0, UR4, UR4 ;  /* 0x00000004000475e3 */ /* 0x000e640008000800 */
[----:B-1----:R-:W-:Y:S01]  /*2a30*/  MOV R3, UR4 ;  /* 0x0000000400037c02 */ /* 0x002fe20008000f00 */
[----:B------:R-:W-:Y:S05]  /*2a40*/  BRA.U !UP0, `(.L_x_44) ;  /* 0xfffffffd08e87547 */ /* 0x000fea000b83ffff */
.L_x_43:
[-C--:B------:R-:W-:Y:S02]  /*2a50*/  SHF.L.U32 R2, R2, R3.reuse, RZ ;  /* 0x0000000302027219 */ /* 0x080fe400000006ff */
[----:B------:R-:W-:Y:S01]  /*2a60*/  SHF.L.U32 R0, R0, R3, RZ ;  /* 0x0000000300007219 */ /* 0x000fe200000006ff */
[----:B------:R-:W-:Y:S02]  /*2a70*/  IMAD.SHL.U32 R3, R3, 0x20, RZ ;  /* 0x0000002003037824 */ /* 0x000fe400078e00ff */
[----:B------:R1:W-:Y:S04]  /*2a80*/  ATOMS.OR RZ, [UR5+0x14], R2 ;  /* 0x00001402ffff798c */ /* 0x0003e8000b000005 */
[----:B------:R1:W-:Y:S04]  /*2a90*/  ATOMS.OR RZ, [UR5+0x18], R0 ;  /* 0x00001800ffff798c */ /* 0x0003e8000b000005 */
[----:B------:R1:W-:Y:S01]  /*2aa0*/  STS [UR6+0x100], R3 ;  /* 0x00010003ff007988 */ /* 0x0003e20008000806 */
[----:B------:R-:W-:Y:S05]  /*2ab0*/  BRA `(.L_x_42) ;  /* 0x0000000000107947 */ /* 0x000fea0003800000 */
.L_x_41:
[----:B------:R-:W-:Y:S02]  /*2ac0*/  MOV R0, 0xffffffff ;  /* 0xffffffff00007802 */ /* 0x000fe40000000f00 */
[----:B------:R-:W-:-:S03]  /*2ad0*/  MOV R2, 0x2b00 ;  /* 0x00002b0000027802 */ /* 0x000fc60000000f00 */
[----:B------:R1:W-:Y:S04]  /*2ae0*/  STS [UR6+0x100], R0 ;  /* 0x00010000ff007988 */ /* 0x0003e80008000806 */
[----:B-1---5:R-:W-:Y:S05]  /*2af0*/  CALL.REL.NOINC `($__internal_1_$__cuda_sm10x_tcgen05_guardrail_trap_phase_invalid_during_alloc) ;  /* 0x000000cc00d47944 */ /* 0x022fea0003c00000 */
.L_x_42:
[----:B------:R-:W-:Y:S05]  /*2b00*/  WARPSYNC.ALL ;  /* 0x0000000000007948 */ /* 0x000fea0003800000 */
[----:B------:R-:W2:Y:S01]  /*2b10*/  S2UR UR13, SR_CgaCtaId ;  /* 0x00000000000d79c3 */ /* 0x000ea20000008800 */
[----:B------:R-:W-:Y:S01]  /*2b20*/  UMOV UR4, 0x400 ;  /* 0x0000040000047882 */ /* 0x000fe20000000000 */
[----:B------:R-:W-:-:S06]  /*2b30*/  NOP ;  /* 0x0000000000007918 */ /* 0x000fcc0000000000 */
[----:B------:R-:W-:Y:S06]  /*2b40*/  BAR.ARV 0x6, 0xa0 ;  /* 0x0182800000007b1d */ /* 0x000fec0000002000 */
[----:B------:R-:W3:Y:S01]  /*2b50*/  LDCU UR8, c[0x0][0x38c] ;  /* 0x00007180ff0877ac */ /* 0x000ee20008000800 */
[----:B------:R-:W-:Y:S01]  /*2b60*/  IMAD.MOV.U32 R9, RZ, RZ, RZ ;  /* 0x000000ffff097224 */ /* 0x000fe200078e00ff */
[----:B-1----:R-:W-:Y:S01]  /*2b70*/  CS2R R2, SRZ ;  /* 0x0000000000027805 */ /* 0x002fe2000001ff00 */
[----:B------:R-:W-:Y:S01]  /*2b80*/  IMAD.MOV.U32 R8, RZ, RZ, 0x1 ;  /* 0x00000001ff087424 */ /* 0x000fe200078e00ff */
[----:B------:R-:W-:Y:S01]  /*2b90*/  UISETP.LT.AND UP0, UPT, UR31, 0x1, UPT ;  /* 0x000000011f00788c */ /* 0x000fe2000bf01270 */
[----:B------:R-:W-:Y:S01]  /*2ba0*/  UMOV UR16, URZ ;  /* 0x000000ff00107c82 */ /* 0x000fe20008000000 */
[----:B------:R-:W-:Y:S01]  /*2bb0*/  UMOV UR25, 0x8400014 ;  /* 0x0840001400197882 */ /* 0x000fe20000000000 */
[----:B------:R-:W-:Y:S01]  /*2bc0*/  UMOV UR23, 0x8400014 ;  /* 0x0840001400177882 */ /* 0x000fe20000000000 */
[----:B--2---:R-:W-:-:S02]  /*2bd0*/  ULEA UR13, UR13, UR4, 0x18 ;  /* 0x000000040d0d7291 */ /* 0x004fc4000f8ec0ff */
[----:B------:R-:W-:Y:S02]  /*2be0*/  USEL UR4, UR31, 0x1, !UP0 ;  /* 0x000000011f047887 */ /* 0x000fe4000c000000 */
[----:B------:R-:W-:Y:S02]  /*2bf0*/  UIADD3 UR6, UPT, UPT, UR13, 0xc400, URZ ;  /* 0x0000c4000d067890 */ /* 0x000fe4000fffe0ff */
[----:B------:R-:W-:Y:S02]  /*2c00*/  UIADD3 UR5, UPT, UPT, UR13, 0x14400, URZ ;  /* 0x000144000d057890 */ /* 0x000fe4000fffe0ff */
[----:B------:R-:W-:Y:S01]  /*2c10*/  UIADD3 UR7, UPT, UPT, UR13, 0x34400, URZ ;  /* 0x000344000d077890 */ /* 0x000fe2000fffe0ff */
[----:B------:R-:W1:Y:S01]  /*2c20*/  LDS R0, [UR13+0x100] ;  /* 0x0001000dff007984 */ /* 0x000e620008000800 */
[----:B------:R-:W-:Y:S02]  /*2c30*/  UIADD3 UR29, UPT, UPT, -UR4, URZ, URZ ;  /* 0x000000ff041d7290 */ /* 0x000fe4000fffe1ff */
[----:B------:R-:W-:-:S02]  /*2c40*/  USHF.R.U32.HI UR6, URZ, 0x4, UR6 ;  /* 0x00000004ff067899 */ /* 0x000fc40008011606 */
[----:B------:R-:W-:Y:S02]  /*2c50*/  USHF.R.U32.HI UR5, URZ, 0x4, UR5 ;  /* 0x00000004ff057899 */ /* 0x000fe40008011605 */
[----:B------:R-:W-:Y:S02]  /*2c60*/  USHF.R.U32.HI UR4, URZ, 0x4, UR7 ;  /* 0x00000004ff047899 */ /* 0x000fe40008011607 */
[----:B------:R-:W-:Y:S02]  /*2c70*/  ULOP3.LUT UR6, UR6, 0x3fff, URZ, 0xc0, !UPT ;  /* 0x00003fff06067892 */ /* 0x000fe4000f8ec0ff */
[----:B------:R-:W-:Y:S02]  /*2c80*/  ULOP3.LUT UR5, UR5, 0x3fff, URZ, 0xc0, !UPT ;  /* 0x00003fff05057892 */ /* 0x000fe4000f8ec0ff */
[----:B------:R-:W-:Y:S02]  /*2c90*/  ULOP3.LUT UR4, UR4, 0x3fff, URZ, 0xc0, !UPT ;  /* 0x00003fff04047892 */ /* 0x000fe4000f8ec0ff */
[----:B------:R-:W-:-:S02]  /*2ca0*/  UIADD3 UR30, UPT, UPT, UR13, 0xa0, URZ ;  /* 0x000000a00d1e7890 */ /* 0x000fc4000fffe0ff */
[----:B------:R-:W-:Y:S02]  /*2cb0*/  ULOP3.LUT UR26, UR6, 0x10000, URZ, 0xfc, !UPT ;  /* 0x00010000061a7892 */ /* 0x000fe4000f8efcff */
[----:B------:R-:W-:Y:S02]  /*2cc0*/  ULOP3.LUT UR27, UR5, 0x10000, URZ, 0xfc, !UPT ;  /* 0x00010000051b7892 */ /* 0x000fe4000f8efcff */
[----:B------:R-:W-:Y:S02]  /*2cd0*/  ULOP3.LUT UR28, UR4, 0x10000, URZ, 0xfc, !UPT ;  /* 0x00010000041c7892 */ /* 0x000fe4000f8efcff */
[----:B---3--:R-:W-:Y:S01]  /*2ce0*/  UISETP.GE.AND UP3, UPT, UR8, 0x1, UPT ;  /* 0x000000010800788c */ /* 0x008fe2000bf66270 */
[----:B-1----:R-:W-:-:S13]  /*2cf0*/  R2UR UR21, R0 ;  /* 0x00000000001572ca */ /* 0x002fda00000e0000 */
[----:B------:R-:W-:Y:S02]  /*2d00*/  UIADD3 UR24, UPT, UPT, UR21, 0x1e0, URZ ;  /* 0x000001e015187890 */ /* 0x000fe4000fffe0ff */
[----:B------:R-:W-:-:S12]  /*2d10*/  UIADD3 UR22, UPT, UPT, UR21, 0x1e2, URZ ;  /* 0x000001e215167890 */ /* 0x000fd8000fffe0ff */
.L_x_52:
[----:B------:R-:W-:Y:S02]  /*2d20*/  LEA R0, R9, UR13, 0x3 ;  /* 0x0000000d09007c11 */ /* 0x000fe4000f8e18ff */
[----:B------:R-:W-:Y:S02]  /*2d30*/  SHF.L.U32 R5, R3, 0x1f, RZ ;  /* 0x0000001f03057819 */ /* 0x000fe400000006ff */
[----:B------:R-:W-:Y:S02]  /*2d40*/  LEA R6, R9, UR13, 0x4 ;  /* 0x0000000d09067c11 */ /* 0x000fe4000f8e20ff */
[----:B-1----:R-:W1:Y:S02]  /*2d50*/  SYNCS.PHASECHK.TRANS64.TRYWAIT P0, [R0+URZ+0x80], R5 ;  /* 0x00008005000075a7 */ /* 0x002e6400080011ff */
[----:B-123--:R-:W-:Y:S05]  /*2d60*/  @!P0 BRA `(.L_x_45) ;  /* 0x000000c000e88947 */ /* 0x00efea0003800000 */
.L_x_185:
[----:B-1----:R-:W1:Y:S01]  /*2d70*/  LDS.128 R4, [R6+0xe0] ;  /* 0x0000e00006047984 */ /* 0x002e620000000c00 */
[----:B------:R-:W-:Y:S02]  /*2d80*/  VIADD R0, R0, 0x90 ;  /* 0x0000009000007836 */ /* 0x000fe40000000000 */
[----:B------:R-:W-:Y:S01]  /*2d90*/  VIADD R9, R9, 0x1 ;  /* 0x0000000109097836 */ /* 0x000fe20000000000 */
[----:B------:R-:W-:Y:S01]  /*2da0*/  @!PT LDS RZ, [RZ] ;  /* 0x00000000fffff984 */ /* 0x000fe20000000800 */
[----:B------:R-:W-:Y:S01]  /*2db0*/  @!PT LDS RZ, [RZ] ;  /* 0x00000000fffff984 */ /* 0x000fe20000000800 */
[----:B------:R-:W-:Y:S01]  /*2dc0*/  @!PT LDS RZ, [RZ] ;  /* 0x00000000fffff984 */ /* 0x000fe20000000800 */
[----:B------:R-:W-:Y:S01]  /*2dd0*/  @!PT LDS RZ, [RZ] ;  /* 0x00000000fffff984 */ /* 0x000fe20000000800 */
[----:B------:R2:W-:Y:S06]  /*2de0*/  MEMBAR.ALL.CTA ;  /* 0x0000000000007992 */ /* 0x0005ec0000008000 */
[----:B--2---:R-:W2:Y:S01]  /*2df0*/  FENCE.VIEW.ASYNC.S ;  /* 0x00000000000073c6 */ /* 0x004ea20000000000 */
[----:B------:R-:W-:-:S04]  /*2e00*/  PRMT R0, RZ, 0x654, R0 ;  /* 0x00000654ff007816 */ /* 0x000fc80000000000 */
[----:B--2---:R2:W-:Y:S01]  /*2e10*/  SYNCS.ARRIVE.TRANS64.RED.A1T0 RZ, [R0+URZ], RZ ;  /* 0x000000ff00ff79a7 */ /* 0x0045e200081004ff */
[----:B-1----:R-:W-:Y:S02]  /*2e20*/  LOP3.LUT P1, RZ, R6, 0x1, RZ, 0xc0, !PT ;  /* 0x0000000106ff7812 */ /* 0x002fe4000782c0ff */
[----:B------:R-:W-:Y:S01]  /*2e30*/  LOP3.LUT R4, R8, 0x1, RZ, 0x3c, !PT ;  /* 0x0000000108047812 */ /* 0x000fe200078e3cff */
[----:B--2---:R-:W-:Y:S10]  /*2e40*/  BRA.U !UP3, `(.L_x_46) ;  /* 0x000000010bd87547 */ /* 0x004ff4000b800000 */
[----:B------:R-:W-:Y:S01]  /*2e50*/  ULEA UR4, UR16, UR13, 0x3 ;  /* 0x0000000d10047291 */ /* 0x000fe2000f8e18ff */
[----:B------:R-:W-:Y:S01]  /*2e60*/  SHF.L.U32 R0, R2, 0x1f, RZ ;  /* 0x0000001f02007819 */ /* 0x000fe200000006ff */
[----:B------:R-:W-:Y:S01]  /*2e70*/  UMOV UR19, URZ ;  /* 0x000000ff00137c82 */ /* 0x000fe20008000000 */
[----:B------:R-:W-:Y:S01]  /*2e80*/  R2UR UR20, R4 ;  /* 0x00000000041472ca */ /* 0x000fe200000e0000 */
[----:B------:R-:W-:Y:S01]  /*2e90*/  UMOV UR15, 0x1 ;  /* 0x00000001000f7882 */ /* 0x000fe20000000000 */
[----:B------:R-:W-:Y:S01]  /*2ea0*/  UMOV UR18, UR29 ;  /* 0x0000001d00127c82 */ /* 0x000fe20008000000 */
[----:B------:R-:W-:Y:S01]  /*2eb0*/  UMOV UR14, UR31 ;  /* 0x0000001f000e7c82 */ /* 0x000fe20008000000 */
[----:B------:R-:W-:Y:S02]  /*2ec0*/  UMOV UR12, UR16 ;  /* 0x00000010000c7c82 */ /* 0x000fe40008000000 */
[----:B------:R1:W2:Y:S07]  /*2ed0*/  SYNCS.PHASECHK.TRANS64.TRYWAIT P2, [UR4], R0 ;  /* 0x00000000ff0075a7 */ /* 0x0002ae0008041104 */
[----:B------:R-:W-:-:S12]  /*2ee0*/  UIMAD UR20, UR20, 0xe0, UR21 ;  /* 0x000000e0141478a4 */ /* 0x000fd8000f8e0215 */
.L_x_51:
[----:B------:R-:W-:Y:S02]  /*2ef0*/  UIADD3 UR18, UPT, UPT, UR18, 0x1, URZ ;  /* 0x0000000112127890 */ /* 0x000fe4000fffe0ff */
[----:B---3--:R-:W-:Y:S02]  /*2f00*/  ULEA UR8, UR12, UR13, 0x3 ;  /* 0x0000000d0c087291 */ /* 0x008fe4000f8e18ff */
[----:B------:R-:W-:Y:S01]  /*2f10*/  UISETP.NE.AND UP2, UPT, UR18, URZ, UPT ;  /* 0x000000ff1200728c */ /* 0x000fe2000bf45270 */
[----:B--2---:R-:W-:Y:S10]  /*2f20*/  @P2 BRA `(.L_x_47) ;  /* 0x00000000000c2947 */ /* 0x004ff40003800000 */
[----:B------:R-:W-:Y:S04]  /*2f30*/  SHF.L.U32 R5, R2, 0x1f, RZ ;  /* 0x0000001f02057819 */ /* 0x000fe800000006ff */
[----:B------:R-:W2:Y:S02]  /*2f40*/  SYNCS.PHASECHK.TRANS64.TRYWAIT P0, [UR8], R5 ;  /* 0x00000005ff0075a7 */ /* 0x000ea40008001108 */
[----:B--2---:R-:W-:Y:S05]  /*2f50*/  @!P0 BRA `(.L_x_48) ;  /* 0x000000c000808947 */ /* 0x004fea0003800000 */
.L_x_47:
[----:B------:R-:W-:Y:S01]  /*2f60*/  UISETP.NE.AND UP0, UPT, UR14, 0x1, UPT ;  /* 0x000000010e00788c */ /* 0x000fe2000bf05270 */
[----:B------:R-:W-:Y:S01]  /*2f70*/  PLOP3.LUT P2, PT, PT, PT, PT, 0x80, 0x8 ;  /* 0x000000000008781c */ /* 0x000fe20003f4f070 */
[----:B------:R-:W-:Y:S02]  /*2f80*/  UIADD3 UR4, UPT, UPT, UR12, 0x1, URZ ;  /* 0x000000010c047890 */ /* 0x000fe4000fffe0ff */
[----:B------:R-:W-:Y:S02]  /*2f90*/  ULEA UR6, UR12, UR28, 0x7 ;  /* 0x0000001c0c067291 */ /* 0x000fe4000f8e38ff */
[----:B------:R-:W-:Y:S01]  /*2fa0*/  UISETP.NE.AND UP1, UPT, UR4, 0x4, UPT ;  /* 0x000000040400788c */ /* 0x000fe2000bf25270 */
[----:B------:R-:W-:Y:S01]  /*2fb0*/  PLOP3.LUT P0, PT, PT, PT, UP0, 0x80, 0x8 ;  /* 0x000000000008781c */ /* 0x000fe20003f0f008 */
[----:B------:R-:W-:Y:S02]  /*2fc0*/  UMOV UR7, 0x4008 ;  /* 0x0000400800077882 */ /* 0x000fe40000000000 */
[----:B------:R-:W-:Y:S02]  /*2fd0*/  USEL UR5, URZ, 0x1, UP1 ;  /* 0x00000001ff057887 */ /* 0x000fe40008800000 */
[----:B------:R-:W-:Y:S04]  /*2fe0*/  USEL UR16, UR4, URZ, UP1 ;  /* 0x000000ff04107287 */ /* 0x000fe80008800000 */
[----:B------:R-:W-:Y:S01]  /*2ff0*/  @UP0 ULEA UR4, UR16, UR13, 0x3 ;  /* 0x0000000d10040291 */ /* 0x000fe2000f8e18ff */
[----:B------:R-:W-:Y:S01]  /*3000*/  LOP3.LUT R2, R2, UR5, RZ, 0x3c, !PT ;  /* 0x0000000502027c12 */ /* 0x000fe2000f8e3cff */
[----:B------:R-:W-:Y:S03]  /*3010*/  UISETP.NE.AND UP0, UPT, UR15, 0x1, UPT ;  /* 0x000000010f00788c */ /* 0x000fe6000bf05270 */
[----:B-1----:R-:W-:Y:S04]  /*3020*/  @P0 SHF.L.U32 R0, R2, 0x1f, RZ ;  /* 0x0000001f02000819 */ /* 0x002fe800000006ff */
[----:B------:R1:W2:Y:S01]  /*3030*/  @P0 SYNCS.PHASECHK.TRANS64.TRYWAIT P2, [UR4], R0 ;  /* 0x00000000ff0005a7 */ /* 0x0002a20008041104 */
[----:B------:R1:W-:Y:S01]  /*3040*/  UTCCP.T.S.128dp128bit tmem[UR21+0x1e0], gdesc[UR6] ;  /* 0x0001e006150079e7 */ /* 0x0003e20008180000 */
[----:B------:R-:W-:Y:S05]  /*3050*/  BRA.U UP0, `(.L_x_49) ;  /* 0x00000001000c7547 */ /* 0x000fea000b800000 */
[----:B------:R-:W-:Y:S04]  /*3060*/  SHF.L.U32 R5, R8, 0x1f, RZ ;  /* 0x0000001f08057819 */ /* 0x000fe800000006ff */
[----:B------:R-:W3:Y:S02]  /*3070*/  SYNCS.PHASECHK.TRANS64.TRYWAIT P0, [UR13+0xa8], R5 ;  /* 0x0000a805ff0075a7 */ /* 0x000ee4000800110d */
[----:B---3--:R-:W-:Y:S05]  /*3080*/  @!P0 BRA `(.L_x_50) ;  /* 0x000000c0004c8947 */ /* 0x008fea0003800000 */
.L_x_49:
[----:B-1----:R-:W-:Y:S02]  /*3090*/  ULEA UR6, UR12, UR27, 0xb ;  /* 0x0000001b0c067291 */ /* 0x002fe4000f8e58ff */
[----:B------:R-:W-:Y:S02]  /*30a0*/  ULEA UR4, UR12, UR26, 0x9 ;  /* 0x0000001a0c047291 */ /* 0x000fe4000f8e48ff */
[----:B------:R-:W-:Y:S02]  /*30b0*/  UISETP.NE.U32.AND UP0, UPT, UR19, URZ, UPT ;  /* 0x000000ff1300728c */ /* 0x000fe4000bf05070 */
[----:B------:R-:W-:Y:S02]  /*30c0*/  UIADD3 UR17, UPT, UPT, UR8, 0x20, URZ ;  /* 0x0000002008117890 */ /* 0x000fe4000fffe0ff */
[----:B------:R-:W-:Y:S02]  /*30d0*/  UIADD3 UR10, UPT, UPT, UR6, 0x4, URZ ;  /* 0x00000004060a7890 */ /* 0x000fe4000fffe0ff */
[----:B------:R-:W-:Y:S02]  /*30e0*/  UIADD3 UR8, UPT, UPT, UR4, 0x2, URZ ;  /* 0x0000000204087890 */ /* 0x000fe4000fffe0ff */
[----:B------:R-:W-:Y:S02]  /*30f0*/  UIADD3 UR15, UPT, UPT, UR15, 0x1, URZ ;  /* 0x000000010f0f7890 */ /* 0x000fe4000fffe0ff */
[----:B------:R-:W-:Y:S01]  /*3100*/  UIADD3 UR14, UPT, UPT, UR14, -0x1, URZ ;  /* 0xffffffff0e0e7890 */ /* 0x000fe2000fffe0ff */
[----:B------:R-:W-:Y:S01]  /*3110*/  UMOV UR7, 0x40004040 ;  /* 0x4000404000077882 */ /* 0x000fe20000000000 */
[----:B------:R-:W-:Y:S01]  /*3120*/  UMOV UR5, 0x80004020 ;  /* 0x8000402000057882 */ /* 0x000fe20000000000 */
[----:B------:R-:W-:Y:S01]  /*3130*/  UMOV UR11, 0x40004040 ;  /* 0x40004040000b7882 */ /* 0x000fe20000000000 */
[----:B------:R3:W-:Y:S01]  /*3140*/  UTCQMMA gdesc[UR4], gdesc[UR6], tmem[UR20], tmem[UR24], idesc[UR25], UP0 ;  /* 0x00ff1806040075ea */ /* 0x0007e20008000314 */
[----:B------:R-:W-:Y:S01]  /*3150*/  UMOV UR9, 0x80004020 ;  /* 0x8000402000097882 */ /* 0x000fe20000000000 */
[----:B------:R-:W-:Y:S01]  /*3160*/  UMOV UR19, 0x1 ;  /* 0x0000000100137882 */ /* 0x000fe20000000000 */
[----:B------:R3:W-:Y:S01]  /*3170*/  UTCQMMA gdesc[UR8], gdesc[UR10], tmem[UR20], tmem[UR22], idesc[UR23], UPT ;  /* 0x00ff160a080075ea */ /* 0x0007e2000b800314 */
[----:B------:R3:W-:Y:S01]  /*3180*/  UTCBAR [UR17], URZ ;  /* 0x000000ff110073e9 */ /* 0x0007e200080000ff */
[----:B------:R-:W-:Y:S01]  /*3190*/  UMOV UR12, UR16 ;  /* 0x00000010000c7c82 */ /* 0x000fe20008000000 */
[----:B------:R-:W-:Y:S05]  /*31a0*/  BRA.U UP2, `(.L_x_51) ;  /* 0xfffffffd02507547 */ /* 0x000fea000b83ffff */
.L_x_46:
[C---:B------:R-:W-:Y:S01]  /*31b0*/  ISETP.NE.AND P0, PT, R9.reuse, 0x2, PT ;  /* 0x000000020900780c */ /* 0x040fe20003f05270 */
[----:B------:R1:W-:Y:S01]  /*31c0*/  UTCBAR [UR30], URZ ;  /* 0x000000ff1e0073e9 */ /* 0x0003e200080000ff */
[----:B------:R-:W-:Y:S02]  /*31d0*/  IMAD.MOV.U32 R8, RZ, RZ, R4 ;  /* 0x000000ffff087224 */ /* 0x000fe400078e0004 */
[----:B------:R-:W-:Y:S02]  /*31e0*/  SEL R0, RZ, 0x1, P0 ;  /* 0x00000001ff007807 */ /* 0x000fe40000000000 */
[----:B------:R-:W-:Y:S02]  /*31f0*/  SEL R9, R9, RZ, P0 ;  /* 0x000000ff09097207 */ /* 0x000fe40000000000 */
[----:B------:R-:W-:Y:S01]  /*3200*/  LOP3.LUT R3, R3, R0, RZ, 0x3c, !PT ;  /* 0x0000000003037212 */ /* 0x000fe200078e3cff */
[----:B------:R-:W-:Y:S06]  /*3210*/  @P1 BRA `(.L_x_52) ;  /* 0xfffffff800c01947 */ /* 0x000fec000383ffff */
[----:B---3--:R-:W3:Y:S01]  /*3220*/  S2UR UR6, SR_CgaCtaId ;  /* 0x00000000000679c3 */ /* 0x008ee20000008800 */
[----:B------:R-:W-:Y:S01]  /*3230*/  ELECT P0, URZ, PT ;  /* 0x0000000000ff782f */ /* 0x000fe20003800000 */
[----:B------:R-:W-:Y:S01]  /*3240*/  IMAD.MOV.U32 R0, RZ, RZ, 0x1 ;  /* 0x00000001ff007424 */ /* 0x000fe200078e00ff */
[----:B------:R-:W-:Y:S01]  /*3250*/  UMOV UR4, 0x40 ;  /* 0x0000004000047882 */ /* 0x000fe20000000000 */
[----:B------:R-:W-:-:S04]  /*3260*/  SHF.L.U32 R3, RZ, 0x1f, RZ ;  /* 0x0000001fff037819 */ /* 0x000fc800000006ff */
[----:B------:R-:W-:Y:S01]  /*3270*/  UVIRTCOUNT.DEALLOC.SMPOOL 0x80 ;  /* 0x000000800000784c */ /* 0x000fe20000000000 */
[----:B---3--:R-:W-:-:S09]  /*3280*/  ULEA UR6, UR6, UR4, 0x18 ;  /* 0x0000000406067291 */ /* 0x008fd2000f8ec0ff */
[----:B------:R3:W-:Y:S01]  /*3290*/  @P0 STS.U8 [UR6+0x1c], R0 ;  /* 0x00001c00ff000988 */ /* 0x0007e20008000006 */
[----:B------:R-:W4:Y:S02]  /*32a0*/  SYNCS.PHASECHK.TRANS64.TRYWAIT P0, [UR13+0xd0], R3 ;  /* 0x0000d003ff0075a7 */ /* 0x000f24000800110d */
[----:B---34-:R-:W-:Y:S05]  /*32b0*/  @!P0 BRA `(.L_x_53) ;  /* 0x000000bc00d88947 */ /* 0x018fea0003800000 */
.L_x_189:
[----:B------:R-:W-:Y:S01]  /*32c0*/  NOP ;  /* 0x0000000000007918 */ /* 0x000fe20000000000 */
[----:B---3--:R-:W3:Y:S01]  /*32d0*/  LDS R0, [UR6+0x14] ;  /* 0x00001406ff007984 */ /* 0x008ee20008000800 */
[----:B------:R-:W-:Y:S01]  /*32e0*/  ULOP3.LUT UR4, UR21, 0xffff, URZ, 0xc0, !UPT ;  /* 0x0000ffff15047892 */ /* 0x000fe2000f8ec0ff */
[----:B------:R-:W-:Y:S01]  /*32f0*/  UMOV UR5, 0xffff ;  /* 0x0000ffff00057882 */ /* 0x000fe20000000000 */
[----:B------:R-:W-:Y:S02]  /*3300*/  UMOV UR7, 0x1 ;  /* 0x0000000100077882 */ /* 0x000fe40000000000 */
[----:B------:R-:W-:-:S04]  /*3310*/  USHF.R.U32.HI UR4, URZ, 0x5, UR4 ;  /* 0x00000005ff047899 */ /* 0x000fc80008011604 */
[----:B------:R-:W-:Y:S02]  /*3320*/  USHF.L.U32 UR5, UR5, UR4, URZ ;  /* 0x0000000405057299 */ /* 0x000fe400080006ff */
[----:B------:R-:W-:-:S04]  /*3330*/  USHF.L.U32 UR4, UR7, UR4, URZ ;  /* 0x0000000407047299 */ /* 0x000fc800080006ff */
[----:B---3--:R-:W-:-:S04]  /*3340*/  LOP3.LUT R0, R0, UR5, RZ, 0xc0, !PT ;  /* 0x0000000500007c12 */ /* 0x008fc8000f8ec0ff */
[----:B------:R-:W-:-:S13]  /*3350*/  ISETP.NE.AND P0, PT, R0, UR5, PT ;  /* 0x0000000500007c0c */ /* 0x000fda000bf05270 */
[----:B------:R-:W-:Y:S05]  /*3360*/  @P0 BRA `(.L_x_54) ;  /* 0x0000000000580947 */ /* 0x000fea0003800000 */
[----:B------:R-:W3:Y:S02]  /*3370*/  LDS R0, [UR6+0x18] ;  /* 0x00001806ff007984 */ /* 0x000ee40008000800 */
[----:B---3--:R-:W-:-:S04]  /*3380*/  LOP3.LUT R0, R0, UR4, RZ, 0xc0, !PT ;  /* 0x0000000400007c12 */ /* 0x008fc8000f8ec0ff */
[----:B------:R-:W-:-:S13]  /*3390*/  ISETP.NE.AND P0, PT, R0, UR4, PT ;  /* 0x0000000400007c0c */ /* 0x000fda000bf05270 */
[----:B------:R-:W-:Y:S05]  /*33a0*/  @P0 BRA `(.L_x_55) ;  /* 0x00000000003c0947 */ /* 0x000fea0003800000 */
[----:B------:R-:W3:Y:S01]  /*33b0*/  S2R R2, SR_LANEID ;  /* 0x0000000000027919 */ /* 0x000ee20000000000 */
[----:B------:R-:W-:Y:S01]  /*33c0*/  ULOP3.LUT UR5, URZ, UR5, URZ, 0x33, !UPT ;  /* 0x00000005ff057292 */ /* 0x000fe2000f8e33ff */
[----:B------:R-:W-:Y:S01]  /*33d0*/  LOP3.LUT R4, RZ, UR4, RZ, 0x33, !PT ;  /* 0x00000004ff047c12 */ /* 0x000fe2000f8e33ff */
[----:B------:R-:W-:Y:S02]  /*33e0*/  VOTEU.ANY UR4, UPT, PT ;  /* 0x0000000000047886 */ /* 0x000fe400038e0100 */
[----:B------:R-:W-:Y:S01]  /*33f0*/  UFLO.U32 UR4, UR4 ;  /* 0x00000004000472bd */ /* 0x000fe200080e0000 */
[----:B------:R-:W4:Y:S01]  /*3400*/  REDUX UR7, R4 ;  /* 0x00000000040773c4 */ /* 0x000f220000000000 */
[----:B------:R-:W-:-:S06]  /*3410*/  IMAD.U32 R0, RZ, RZ, UR5 ;  /* 0x00000005ff007e24 */ /* 0x000fcc000f8e00ff */
[----:B------:R1:W-:Y:S01]  /*3420*/  UTCATOMSWS.AND URZ, UR5 ;  /* 0x0000000500ff79e3 */ /* 0x0003e20008000000 */
[----:B------:R-:W2:Y:S01]  /*3430*/  REDUX UR8, R0 ;  /* 0x00000000000873c4 */ /* 0x000ea20000000000 */
[----:B---3--:R-:W-:Y:S01]  /*3440*/  ISETP.EQ.U32.AND P0, PT, R2, UR4, PT ;  /* 0x0000000402007c0c */ /* 0x008fe2000bf02070 */
[----:B----4-:R-:W-:Y:S01]  /*3450*/  IMAD.U32 R2, RZ, RZ, UR7 ;  /* 0x00000007ff027e24 */ /* 0x010fe2000f8e00ff */
[----:B--2---:R-:W-:-:S11]  /*3460*/  MOV R3, UR8 ;  /* 0x0000000800037c02 */ /* 0x004fd60008000f00 */
[----:B------:R1:W-:Y:S04]  /*3470*/  @P0 ATOMS.AND RZ, [UR6+0x14], R3 ;  /* 0x00001403ffff098c */ /* 0x0003e8000a800006 */
[----:B------:R1:W-:Y:S01]  /*3480*/  @P0 ATOMS.AND RZ, [UR6+0x18], R2 ;  /* 0x00001802ffff098c */ /* 0x0003e2000a800006 */
[----:B------:R-:W-:Y:S05]  /*3490*/  BRA `(.L_x_56) ;  /* 0x0000000000147947 */ /* 0x000fea0003800000 */
.L_x_55:
[----:B------:R-:W-:Y:S02]  /*34a0*/  MOV R2, 0x34c0 ;  /* 0x000034c000027802 */ /* 0x000fe40000000f00 */
[----:B-12--5:R-:W-:Y:S05]  /*34b0*/  CALL.REL.NOINC `($__internal_0_$__cuda_sm10x_tcgen05_guardrail_trap_col_being_dealloced_not_returned_by_alloc) ;  /* 0x000000c400587944 */ /* 0x026fea0003c00000 */
[----:B------:R-:W-:Y:S05]  /*34c0*/  BRA `(.L_x_56) ;  /* 0x0000000000087947 */ /* 0x000fea0003800000 */
.L_x_54:
[----:B------:R-:W-:Y:S02]  /*34d0*/  MOV R2, 0x34f0 ;  /* 0x000034f000027802 */ /* 0x000fe40000000f00 */
[----:B-12--5:R-:W-:Y:S05]  /*34e0*/  CALL.REL.NOINC `($__internal_2_$__cuda_sm10x_tcgen05_guardrail_trap_unallocated_columns_being_dealloced) ;  /* 0x000000c400647944 */ /* 0x026fea0003c00000 */
.L_x_56:
[----:B------:R-:W-:Y:S01]  /*34f0*/  NOP ;  /* 0x0000000000007918 */ /* 0x000fe20000000000 */
[----:B-1----:R-:W-:Y:S05]  /*3500*/  EXIT ;  /* 0x000000000000794d */ /* 0x002fea0003800000 */
.L_x_40:
[----:B------:R-:W-:-:S09]  /*3510*/  UISETP.NE.OR UP0, UPT, UR24, 0x3, !UP3 ;  /* 0x000000031800788c */ /* 0x000fd2000df05670 */
[----:B------:R-:W-:Y:S05]  /*3520*/  BRA.U UP0, `(.L_x_57) ;  /* 0x00000029004c7547 */ /* 0x000fea000b800000 */
[----:B------:R-:W1:Y:S01]  /*3530*/  LDCU.64 UR4, c[0x0][0xa88] ;  /* 0x00015100ff0477ac */ /* 0x000e620008000a00 */
[----:B------:R-:W2:Y:S01]  /*3540*/  LDC.64 R12, c[0x0][0x348] ;  /* 0x0000d200ff0c7b82 */ /* 0x000ea20000000a00 */
[----:B------:R-:W-:Y:S01]  /*3550*/  R2UR UR54, R73 ;  /* 0x00000000493672ca */ /* 0x000fe200000e0000 */
[----:B------:R-:W-:Y:S01]  /*3560*/  HFMA2 R9, -RZ, RZ, 0, 0 ;  /* 0x00000000ff097431 */ /* 0x000fe200000001ff */
[----:B------:R-:W3:Y:S01]  /*3570*/  LDCU UR45, c[0x0][0x370] ;  /* 0x00006e00ff2d77ac */ /* 0x000ee20008000800 */
[----:B------:R-:W-:Y:S01]  /*3580*/  R2UR UR52, R78 ;  /* 0x000000004e3472ca */ /* 0x000fe200000e0000 */
[----:B------:R-:W-:Y:S01]  /*3590*/  IMAD.MOV.U32 R11, RZ, RZ, 0x1 ;  /* 0x00000001ff0b7424 */ /* 0x000fe200078e00ff */
[----:B------:R-:W3:Y:S01]  /*35a0*/  LDCU.128 UR48, c[0x0][0xd10] ;  /* 0x0001a200ff3077ac */ /* 0x000ee20008000c00 */
[----:B------:R-:W-:Y:S02]  /*35b0*/  IMAD.MOV.U32 R10, RZ, RZ, RZ ;  /* 0x000000ffff0a7224 */ /* 0x000fe400078e00ff */
[----:B------:R-:W-:Y:S01]  /*35c0*/  IMAD.MOV.U32 R3, RZ, RZ, 0x4000 ;  /* 0x00004000ff037424 */ /* 0x000fe200078e00ff */
[----:B------:R-:W4:Y:S01]  /*35d0*/  LDCU UR41, c[0x0][0x374] ;  /* 0x00006e80ff2977ac */ /* 0x000f220008000800 */
[----:B------:R-:W4:Y:S01]  /*35e0*/  LDCU.64 UR42, c[0x0][0xa90] ;  /* 0x00015200ff2a77ac */ /* 0x000f220008000a00 */
[----:B-1----:R-:W-:Y:S01]  /*35f0*/  UISETP.NE.U32.AND UP0, UPT, UR4, URZ, UPT ;  /* 0x000000ff0400728c */ /* 0x002fe2000bf05070 */
[----:B------:R-:W1:Y:S01]  /*3600*/  LDCU UR15, c[0x0][0xd0c] ;  /* 0x0001a180ff0f77ac */ /* 0x000e620008000800 */
[----:B------:R-:W1:Y:S01]  /*3610*/  LDCU UR55, c[0x0][0xd20] ;  /* 0x0001a400ff3777ac */ /* 0x000e620008000800 */
[----:B------:R-:W1:Y:S01]  /*3620*/  LDCU UR4, c[0x0][0xd30] ;  /* 0x0001a600ff0477ac */ /* 0x000e620008000800 */
[----:B------:R-:W-:-:S02]  /*3630*/  UISETP.NE.AND.EX UP6, UPT, UR5, URZ, UPT, UP0 ;  /* 0x000000ff0500728c */ /* 0x000fc4000bfc5300 */
[----:B------:R-:W-:Y:S02]  /*3640*/  UISETP.NE.AND UP0, UPT, UR24, 0x2, UPT ;  /* 0x000000021800788c */ /* 0x000fe4000bf05270 */
[----:B---3--:R-:W-:Y:S02]  /*3650*/  UIMAD.WIDE.U32 UR8, UR45, UR48, URZ ;  /* 0x000000302d0872a5 */ /* 0x008fe4000f8e00ff */
[----:B----4-:R-:W-:Y:S02]  /*3660*/  UIMAD.WIDE.U32 UR6, UR41, UR51, URZ ;  /* 0x00000033290672a5 */ /* 0x010fe4000f8e00ff */
[----:B------:R-:W-:Y:S02]  /*3670*/  USEL UR53, URZ, 0x1, UP0 ;  /* 0x00000001ff357887 */ /* 0x000fe40008000000 */
[----:B------:R-:W-:Y:S01]  /*3680*/  UISETP.NE.U32.AND UP0, UPT, UR42, URZ, UPT ;  /* 0x000000ff2a00728c */ /* 0x000fe2000bf05070 */
[----:B------:R-:W-:Y:S01]  /*3690*/  UMOV UR32, 0x400 ;  /* 0x0000040000207882 */ /* 0x000fe20000000000 */
[----:B------:R-:W-:Y:S01]  /*36a0*/  UMOV UR5, UR9 ;  /* 0x0000000900057c82 */ /* 0x000fe20008000000 */
[----:B------:R-:W-:Y:S01]  /*36b0*/  UMOV UR6, UR7 ;  /* 0x0000000700067c82 */ /* 0x000fe20008000000 */
[----:B------:R-:W-:-:S02]  /*36c0*/  UISETP.GE.AND UP4, UPT, UR44, 0x1, UPT ;  /* 0x000000012c00788c */ /* 0x000fc4000bf86270 */
[----:B------:R-:W-:Y:S02]  /*36d0*/  UISETP.NE.AND UP3, UPT, UR44, 0x1, UPT ;  /* 0x000000012c00788c */ /* 0x000fe4000bf65270 */
[----:B------:R-:W-:Y:S01]  /*36e0*/  UISETP.NE.AND.EX UP5, UPT, UR43, URZ, UPT, UP0 ;  /* 0x000000ff2b00728c */ /* 0x000fe2000bfa5300 */
[----:B------:R-:W-:Y:S01]  /*36f0*/  UMOV UR29, URZ ;  /* 0x000000ff001d7c82 */ /* 0x000fe20008000000 */
[----:B------:R-:W-:Y:S01]  /*3700*/  UMOV UR35, URZ ;  /* 0x000000ff00237c82 */ /* 0x000fe20008000000 */
[----:B------:R-:W-:Y:S01]  /*3710*/  UPLOP3.LUT UP1, UPT, UPT, UPT, UPT, 0x40, 0x4 ;  /* 0x000000000004789c */ /* 0x000fe20003f2e870 */
[----:B------:R-:W3:Y:S01]  /*3720*/  LDCU.64 UR22, c[0x0][0xd28] ;  /* 0x0001a500ff1677ac */ /* 0x000ee20008000a00 */
[----:B------:R-:W-:Y:S02]  /*3730*/  ULEA UR32, UR37, UR32, 0x18 ;  /* 0x0000002025207291 */ /* 0x000fe4000f8ec0ff */
[----:B-1----:R-:W-:Y:S02]  /*3740*/  UISETP.NE.AND UP3, UPT, UR15, 0x1, UPT ;  /* 0x000000010f00788c */ /* 0x002fe4000bf65270 */
[----:B------:R-:W-:-:S02]  /*3750*/  USHF.R.U32.HI UR47, URZ, UR49, UR5 ;  /* 0x00000031ff2f7299 */ /* 0x000fc40008011605 */
[----:B------:R-:W-:Y:S02]  /*3760*/  USHF.R.U32.HI UR46, URZ, UR55, UR6 ;  /* 0x00000037ff2e7299 */ /* 0x000fe40008011606 */
[----:B------:R-:W-:Y:S02]  /*3770*/  UISETP.NE.AND UP0, UPT, UR50, 0x1, UPT ;  /* 0x000000013200788c */ /* 0x000fe4000bf05270 */
[----:B--2---:R-:W-:-:S11]  /*3780*/  UISETP.NE.AND UP4, UPT, UR4, 0x1, UPT ;  /* 0x000000010400788c */ /* 0x004fd6000bf85270 */
.L_x_72:
[C---:B------:R-:W-:Y:S02]  /*3790*/  LEA R8, R10.reuse, UR32, 0x3 ;  /* 0x000000200a087c11 */ /* 0x040fe4000f8e18ff */
[----:B------:R-:W-:Y:S02]  /*37a0*/  SHF.L.U32 R5, R9, 0x1f, RZ ;  /* 0x0000001f09057819 */ /* 0x000fe400000006ff */
[----:B------:R-:W-:Y:S02]  /*37b0*/  LEA R6, R10, UR32, 0x4 ;  /* 0x000000200a067c11 */ /* 0x000fe4000f8e20ff */
[----:B------:R-:W1:Y:S02]  /*37c0*/  SYNCS.PHASECHK.TRANS64.TRYWAIT P0, [R8+URZ+0x80], R5 ;  /* 0x00008005080075a7 */ /* 0x000e6400080011ff */
[----:B-12---:R-:W-:Y:S05]  /*37d0*/  @!P0 BRA `(.L_x_58) ;  /* 0x000000b800a88947 */ /* 0x006fea0003800000 */
.L_x_190:
[----:B-1----:R-:W1:Y:S01]  /*37e0*/  LDS.128 R4, [R6+0xe0] ;  /* 0x0000e00006047984 */ /* 0x002e620000000c00 */
[----:B------:R-:W-:Y:S01]  /*37f0*/  UISETP.GE.AND UP0, UPT, UR44, 0x1, UPT ;  /* 0x000000012c00788c */ /* 0x000fe2000bf06270 */
[----:B------:R-:W-:Y:S01]  /*3800*/  @!PT LDS RZ, [RZ] ;  /* 0x00000000fffff984 */ /* 0x000fe20000000800 */
[----:B------:R-:W-:Y:S01]  /*3810*/  @!PT LDS RZ, [RZ] ;  /* 0x00000000fffff984 */ /* 0x000fe20000000800 */
[----:B------:R-:W-:Y:S01]  /*3820*/  @!PT LDS RZ, [RZ] ;  /* 0x00000000fffff984 */ /* 0x000fe20000000800 */
[----:B------:R-:W-:Y:S01]  /*3830*/  @!PT LDS RZ, [RZ] ;  /* 0x00000000fffff984 */ /* 0x000fe20000000800 */
[----:B------:R2:W-:Y:S06]  /*3840*/  MEMBAR.ALL.CTA ;  /* 0x0000000000007992 */ /* 0x0005ec0000008000 */
[----:B--2---:R-:W2:Y:S01]  /*3850*/  FENCE.VIEW.ASYNC.S ;  /* 0x00000000000073c6 */ /* 0x004ea20000000000 */
[----:B-1----:R-:W-:Y:S11]  /*3860*/  LOP3.LUT P0, RZ, R6, 0x1, RZ, 0xc0, !PT ;  /* 0x0000000106ff7812 */ /* 0x002ff6000780c0ff */
[----:B------:R-:W-:Y:S02]  /*3870*/  @!UPT UIADD3 URZ, UPT, UPT, URZ, URZ, URZ ;  /* 0x000000fffffff290 */ /* 0x000fe4000fffe0ff */
[----:B--2---:R-:W-:Y:S01]  /*3880*/  VOTEU.ANY UP3, P0 ;  /* 0x0000000000ff7886 */ /* 0x004fe20000060100 */
[----:B------:R-:W-:Y:S11]  /*3890*/  PLOP3.LUT P0, PT, PT, PT, UP3, 0x80, 0x8 ;  /* 0x000000000008781c */ /* 0x000ff60003f0f038 */
[----:B------:R-:W-:Y:S02]  /*38a0*/  @!UPT UIADD3 URZ, UPT, UPT, URZ, URZ, URZ ;  /* 0x000000fffffff290 */ /* 0x000fe4000fffe0ff */
[----:B------:R-:W-:Y:S02]  /*38b0*/  @P0 SHF.R.U32.HI R0, RZ, 0x10, R5 ;  /* 0x00000010ff000819 */ /* 0x000fe40000011605 */
[----:B------:R-:W-:Y:S02]  /*38c0*/  @P0 MOV R2, R4 ;  /* 0x0000000400020202 */ /* 0x000fe40000000f00 */
[----:B------:R-:W-:Y:S01]  /*38d0*/  @P0 R2UR UR4, R0 ;  /* 0x00000000000402ca */ /* 0x000fe200000e0000 */
[----:B------:R-:W-:Y:S01]  /*38e0*/  VIADD R0, R8, 0x90 ;  /* 0x0000009008007836 */ /* 0x000fe20000000000 */
[----:B------:R-:W-:Y:S02]  /*38f0*/  @P0 LOP3.LUT R4, R5, 0xffff, RZ, 0xc0, !PT ;  /* 0x0000ffff05040812 */ /* 0x000fe400078ec0ff */
[----:B------:R-:W-:Y:S02]  /*3900*/  @P0 R2UR UR6, R2 ;  /* 0x00000000020602ca */ /* 0x000fe400000e0000 */
[----:B------:R-:W-:Y:S02]  /*3910*/  PRMT R0, RZ, 0x654, R0 ;  /* 0x00000654ff007816 */ /* 0x000fe40000000000 */
[----:B------:R-:W-:Y:S02]  /*3920*/  @P0 R2UR UR5, R4 ;  /* 0x00000000040502ca */ /* 0x000fe400000e0000 */
[----:B------:R1:W-:Y:S03]  /*3930*/  SYNCS.ARRIVE.TRANS64.RED.A1T0 RZ, [R0+URZ], RZ ;  /* 0x000000ff00ff79a7 */ /* 0x0003e600081004ff */
[----:B------:R-:W-:Y:S04]  /*3940*/  @UP3 UMOV UR40, UR4 ;  /* 0x0000000400283c82 */ /* 0x000fe80008000000 */
[----:B------:R-:W-:Y:S04]  /*3950*/  @UP3 UMOV UR14, UR6 ;  /* 0x00000006000e3c82 */ /* 0x000fe80008000000 */
[----:B------:R-:W-:Y:S01]  /*3960*/  @UP3 UMOV UR13, UR5 ;  /* 0x00000005000d3c82 */ /* 0x000fe20008000000 */
[----:B------:R-:W-:Y:S05]  /*3970*/  BRA.U !UP0, `(.L_x_59) ;  /* 0x0000000108c07547 */ /* 0x000fea000b800000 */
[----:B------:R-:W-:Y:S02]  /*3980*/  UIMAD.WIDE.U32 UR8, UR13, UR51, URZ ;  /* 0x000000330d0872a5 */ /* 0x000fe4000f8e00ff */
[----:B------:R-:W-:Y:S02]  /*3990*/  UP2UR UR10, UPR, URZ, 0x4 ;  /* 0x00000004ff0a7883 */ /* 0x000fe40008000000 */
[----:B------:R-:W-:Y:S02]  /*39a0*/  UISETP.NE.AND UP2, UPT, UR50, 0x1, UPT ;  /* 0x000000013200788c */ /* 0x000fe4000bf45270 */
[----:B------:R-:W-:Y:S02]  /*39b0*/  UIMAD.WIDE.U32 UR16, UR14, UR48, URZ ;  /* 0x000000300e1072a5 */ /* 0x000fe4000f8e00ff */
[----:B------:R-:W-:Y:S02]  /*39c0*/  USEL UR4, UR41, UR46, !UP2 ;  /* 0x0000002e29047287 */ /* 0x000fe4000d000000 */
[----:B------:R-:W-:Y:S02]  /*39d0*/  UISETP.NE.AND UP0, UPT, UR15, 0x1, UPT ;  /* 0x000000010f00788c */ /* 0x000fe4000bf05270 */
[----:B------:R-:W-:Y:S02]  /*39e0*/  UP2UR UR24, UPR, URZ, 0x2 ;  /* 0x00000002ff187883 */ /* 0x000fe40008000000 */
[----:B------:R-:W-:Y:S02]  /*39f0*/  UISETP.NE.AND UP1, UPT, UR44, 0x1, UPT ;  /* 0x000000012c00788c */ /* 0x000fe4000bf25270 */
[----:B---3--:R-:W-:Y:S02]  /*3a00*/  UIMAD.WIDE.U32 UR18, UR4, UR22, URZ ;  /* 0x00000016041272a5 */ /* 0x008fe4000f8e00ff */
[----:B------:R-:W-:Y:S01]  /*3a10*/  USEL UR7, UR45, UR47, !UP0 ;  /* 0x0000002f2d077287 */ /* 0x000fe2000c000000 */
[----:B------:R-:W-:Y:S02]  /*3a20*/  UMOV UR5, UR9 ;  /* 0x0000000900057c82 */ /* 0x000fe40008000000 */
[----:B------:R-:W-:Y:S02]  /*3a30*/  USHF.R.U32.HI UR6, URZ, UR55, UR5 ;  /* 0x00000037ff067299 */ /* 0x000fe40008011605 */
[----:B------:R-:W-:Y:S02]  /*3a40*/  UIMAD.WIDE.U32 UR20, UR7, UR22, URZ ;  /* 0x00000016071472a5 */ /* 0x000fe4000f8e00ff */
[----:B------:R-:W-:Y:S02]  /*3a50*/  USEL UR6, UR13, UR6, !UP2 ;  /* 0x000000060d067287 */ /* 0x000fe4000d000000 */
[----:B------:R-:W-:Y:S01]  /*3a60*/  UISETP.NE.AND UP2, UPT, UR10, URZ, UPT ;  /* 0x000000ff0a00728c */ /* 0x000fe2000bf45270 */
[----:B------:R-:W-:Y:S01]  /*3a70*/  UMOV UR5, UR17 ;  /* 0x0000001100057c82 */ /* 0x000fe20008000000 */
[----:B------:R-:W-:Y:S02]  /*3a80*/  UIMAD.WIDE.U32 UR16, UR6, UR22, URZ ;  /* 0x00000016061072a5 */ /* 0x000fe4000f8e00ff */
[----:B------:R-:W-:Y:S03]  /*3a90*/  USHF.R.U32.HI UR8, URZ, UR49, UR5 ;  /* 0x00000031ff087299 */ /* 0x000fe60008011605 */
[----:B------:R-:W-:Y:S02]  /*3aa0*/  UMOV UR5, UR19 ;  /* 0x0000001300057c82 */ /* 0x000fe40008000000 */
[----:B------:R-:W-:Y:S03]  /*3ab0*/  @UP1 USHF.R.U32.HI UR4, URZ, UR23, UR5 ;  /* 0x00000017ff041299 */ /* 0x000fe60008011605 */
[----:B------:R-:W-:Y:S01]  /*3ac0*/  UMOV UR5, UR21 ;  /* 0x0000001500057c82 */ /* 0x000fe20008000000 */
[----:B------:R-:W-:Y:S02]  /*3ad0*/  UIMAD UR4, UR44, UR4, URZ ;  /* 0x000000042c0472a4 */ /* 0x000fe4000f8e02ff */
[----:B------:R-:W-:Y:S02]  /*3ae0*/  @UP1 USHF.R.U32.HI UR7, URZ, UR23, UR5 ;  /* 0x00000017ff071299 */ /* 0x000fe40008011605 */
[----:B------:R-:W-:Y:S02]  /*3af0*/  USEL UR5, UR14, UR8, !UP0 ;  /* 0x000000080e057287 */ /* 0x000fe4000c000000 */
[----:B------:R-:W-:Y:S02]  /*3b00*/  UIMAD UR8, UR44, UR7, URZ ;  /* 0x000000072c0872a4 */ /* 0x000fe4000f8e02ff */
[----:B------:R-:W-:Y:S03]  /*3b10*/  UISETP.GE.AND UP0, UPT, UR6, UR4, UPT ;  /* 0x000000040600728c */ /* 0x000fe6000bf06270 */
[----:B------:R-:W-:Y:S01]  /*3b20*/  UMOV UR4, UR17 ;  /* 0x0000001100047c82 */ /* 0x000fe20008000000 */
[----:B------:R-:W-:Y:S02]  /*3b30*/  UISETP.GE.OR UP0, UPT, UR5, UR8, UP0 ;  /* 0x000000080500728c */ /* 0x000fe40008706670 */
[----:B------:R-:W-:Y:S02]  /*3b40*/  USHF.R.U32.HI UR4, URZ, UR23, UR4 ;  /* 0x00000017ff047299 */ /* 0x000fe40008011604 */
[----:B------:R-:W-:Y:S02]  /*3b50*/  UIMAD.WIDE.U32 UR8, UR5, UR22, URZ ;  /* 0x00000016050872a5 */ /* 0x000fe4000f8e00ff */
[----:B------:R-:W-:Y:S04]  /*3b60*/  USEL UR10, UR6, UR4, !UP1 ;  /* 0x00000004060a7287 */ /* 0x000fe8000c800000 */
[----:B------:R-:W-:Y:S01]  /*3b70*/  UIADD3 UR12, UPT, UPT, -UR10, URZ, URZ ;  /* 0x000000ff0a0c7290 */ /* 0x000fe2000fffe1ff */
[----:B------:R-:W-:Y:S02]  /*3b80*/  @!UP0 UMOV UR4, UR9 ;  /* 0x0000000900048c82 */ /* 0x000fe40008000000 */
[----:B------:R-:W-:Y:S02]  /*3b90*/  @!UP0 USHF.R.U32.HI UR4, URZ, UR23, UR4 ;  /* 0x00000017ff048299 */ /* 0x000fe40008011604 */
[----:B------:R-:W-:Y:S02]  /*3ba0*/  UIMAD UR8, UR44, UR12, UR6 ;  /* 0x0000000c2c0872a4 */ /* 0x000fe4000f8e0206 */
[----:B------:R-:W-:Y:S02]  /*3bb0*/  @!UP0 USEL UR4, UR5, UR4, !UP1 ;  /* 0x0000000405048287 */ /* 0x000fe4000c800000 */
[----:B------:R-:W-:Y:S02]  /*3bc0*/  UISETP.NE.AND UP1, UPT, UR24, URZ, UPT ;  /* 0x000000ff1800728c */ /* 0x000fe4000bf25270 */
[----:B------:R-:W-:Y:S02]  /*3bd0*/  @!UP0 UIMAD UR7, UR7, UR8, UR4 ;  /* 0x00000008070782a4 */ /* 0x000fe4000f8e0204 */
[----:B------:R-:W-:Y:S02]  /*3be0*/  @!UP0 UIADD3 UR9, UPT, UPT, UR10, -UR4, URZ ;  /* 0x800000040a098290 */ /* 0x000fe4000fffe0ff */
[----:B------:R-:W-:Y:S02]  /*3bf0*/  UIADD3 UR8, UPT, UPT, -UR6, URZ, URZ ;  /* 0x000000ff06087290 */ /* 0x000fe4000fffe1ff */
[----:B------:R-:W-:Y:S02]  /*3c00*/  UIADD3 UR4, UPT, UPT, -UR5, URZ, URZ ;  /* 0x000000ff05047290 */ /* 0x000fe4000fffe1ff */
[----:B------:R-:W-:Y:S03]  /*3c10*/  @!UP0 UIMAD UR6, UR9, UR44, UR5 ;  /* 0x0000002c090682a4 */ /* 0x000fe6000f8e0205 */
[----:B------:R-:W-:Y:S01]  /*3c20*/  @!UP0 UMOV UR5, UR7 ;  /* 0x0000000700058c82 */ /* 0x000fe20008000000 */
[----:B------:R-:W-:Y:S02]  /*3c30*/  UIMAD UR7, UR15, UR4, UR14 ;  /* 0x000000040f0772a4 */ /* 0x000fe4000f8e020e */
[----:B------:R-:W-:Y:S02]  /*3c40*/  UIMAD UR4, UR50, UR8, UR13 ;  /* 0x00000008320472a4 */ /* 0x000fe4000f8e020d */
[----:B------:R-:W-:Y:S02]  /*3c50*/  UIMAD UR14, UR5, UR15, UR7 ;  /* 0x0000000f050e72a4 */ /* 0x000fe4000f8e0207 */
[----:B------:R-:W-:Y:S11]  /*3c60*/  UIMAD UR13, UR6, UR50, UR4 ;  /* 0x00000032060d72a4 */ /* 0x000ff6000f8e0204 */
[----:B------:R-:W-:Y:S01]  /*3c70*/  @!UPT UIADD3 URZ, UPT, UPT, URZ, URZ, URZ ;  /* 0x000000fffffff290 */ /* 0x000fe2000fffe0ff */
.L_x_59:
[----:B------:R-:W2:Y:S01]  /*3c80*/  @!UP4 LDCU.128 UR16, c[0x0][0xd10] ;  /* 0x0001a200ff10c7ac */ /* 0x000ea20008000c00 */
[----:B------:R-:W-:Y:S04]  /*3c90*/  ISETP.NE.U32.AND P1, PT, RZ, UR42, PT ;  /* 0x0000002aff007c0c */ /* 0x000fe8000bf25070 */
[----:B------:R-:W-:Y:S01]  /*3ca0*/  ISETP.NE.AND.EX P1, PT, RZ, UR43, PT, P1 ;  /* 0x0000002bff007c0c */ /* 0x000fe2000bf25310 */
[----:B------:R-:W4:Y:S01]  /*3cb0*/  @!UP4 LDCU UR5, c[0x0][0xd0c] ;  /* 0x0001a180ff05c7ac */ /* 0x000f220008000800 */
[----:B------:R-:W-:Y:S02]  /*3cc0*/  USHF.L.U32 UR33, UR25, 0x8, URZ ;  /* 0x0000000819217899 */ /* 0x000fe400080006ff */
[----:B------:R-:W-:Y:S02]  /*3cd0*/  USHF.L.U32 UR26, UR11, 0x7, URZ ;  /* 0x000000070b1a7899 */ /* 0x000fe400080006ff */
[----:B--2---:R-:W-:Y:S07]  /*3ce0*/  UIMAD.WIDE.U32 UR6, UR14, UR16, URZ ;  /* 0x000000100e0672a5 */ /* 0x004fee000f8e00ff */
[----:B------:R-:W-:Y:S01]  /*3cf0*/  @!UP4 UMOV UR4, UR7 ;  /* 0x000000070004cc82 */ /* 0x000fe20008000000 */
[----:B----4-:R-:W-:Y:S02]  /*3d00*/  @!UP4 UISETP.NE.AND UP0, UPT, UR5, 0x1, UPT ;  /* 0x000000010500c88c */ /* 0x010fe4000bf05270 */
[----:B------:R-:W-:Y:S02]  /*3d10*/  @!UP4 USHF.R.U32.HI UR4, URZ, UR17, UR4 ;  /* 0x00000011ff04c299 */ /* 0x000fe40008011604 */
[----:B------:R-:W-:Y:S02]  /*3d20*/  UIMAD.WIDE.U32 UR6, UR13, UR19, URZ ;  /* 0x000000130d0672a5 */ /* 0x000fe4000f8e00ff */
[----:B------:R-:W-:Y:S02]  /*3d30*/  @!UP4 USEL UR8, UR14, UR4, !UP0 ;  /* 0x000000040e08c287 */ /* 0x000fe4000c000000 */
[----:B------:R-:W-:Y:S03]  /*3d40*/  @!UP4 UISETP.NE.AND UP0, UPT, UR18, 0x1, UPT ;  /* 0x000000011200c88c */ /* 0x000fe6000bf05270 */
[----:B------:R-:W-:Y:S02]  /*3d50*/  @!UP4 UMOV UR6, UR7 ;  /* 0x000000070006cc82 */ /* 0x000fe40008000000 */
[----:B------:R-:W2:Y:S02]  /*3d60*/  @!UP4 LDCU UR4, c[0x0][0xd20] ;  /* 0x0001a400ff04c7ac */ /* 0x000ea40008000800 */
[----:B--2---:R-:W-:Y:S04]  /*3d70*/  @!UP4 USHF.R.U32.HI UR6, URZ, UR4, UR6 ;  /* 0x00000004ff06c299 */ /* 0x004fe80008011606 */
[----:B------:R-:W-:Y:S04]  /*3d80*/  @!UP4 USEL UR6, UR13, UR6, !UP0 ;  /* 0x000000060d06c287 */ /* 0x000fe8000c000000 */
[----:B------:R-:W-:Y:S02]  /*3d90*/  @!UP4 UIADD3 UR4, UPT, UPT, -UR8, UR6, URZ ;  /* 0x000000060804c290 */ /* 0x000fe4000fffe1ff */
[----:B------:R-:W-:Y:S02]  /*3da0*/  @!UP4 UIADD3 UR6, UPT, UPT, UR8, -UR6, URZ ;  /* 0x800000060806c290 */ /* 0x000fe4000fffe0ff */
[----:B------:R-:W-:Y:S02]  /*3db0*/  @!UP4 UIMAD UR14, UR4, UR5, UR14 ;  /* 0x00000005040ec2a4 */ /* 0x000fe4000f8e020e */
[----:B------:R-:W-:Y:S01]  /*3dc0*/  @!UP4 UIMAD UR13, UR6, UR18, UR13 ;  /* 0x00000012060dc2a4 */ /* 0x000fe2000f8e020d */
[----:B------:R-:W-:Y:S11]  /*3dd0*/  BRA.U UP1, `(.L_x_60) ;  /* 0x0000000101107547 */ /* 0x000ff6000b800000 */
[----:B-1----:R-:W-:Y:S04]  /*3de0*/  MOV R0, UR53 ;  /* 0x0000003500007c02 */ /* 0x002fe80008000f00 */
[----:B------:R-:W-:Y:S04]  /*3df0*/  SHF.L.U32 R5, R0, 0x1f, RZ ;  /* 0x0000001f00057819 */ /* 0x000fe800000006ff */
[----:B------:R-:W1:Y:S02]  /*3e00*/  SYNCS.PHASECHK.TRANS64.TRYWAIT P0, [UR32+0x78], R5 ;  /* 0x00007805ff0075a7 */ /* 0x000e640008001120 */
[----:B-1----:R-:W-:Y:S05]  /*3e10*/  @!P0 BRA `(.L_x_61) ;  /* 0x000000b4002c8947 */ /* 0x002fea0003800000 */
.L_x_60:
[----:B------:R-:W-:Y:S05]  /*3e20*/  BRA.U !UP5, `(.L_x_62) ;  /* 0x000000010d387547 */ /* 0x000fea000b800000 */
[----:B------:R-:W-:Y:S01]  /*3e30*/  UPLOP3.LUT UP2, UPT, UPT, UPT, UP6, 0x80, 0x8 ;  /* 0x000000000008789c */ /* 0x000fe20003f4f060 */
[----:B-1----:R-:W-:Y:S01]  /*3e40*/  HFMA2 R0, -RZ, RZ, 0, 5.9604644775390625e-08 ;  /* 0x00000001ff007431 */ /* 0x002fe200000001ff */
[----:B------:R-:W1:Y:S01]  /*3e50*/  LDCU.64 UR8, c[0x0][0x358] ;  /* 0x00006b00ff0877ac */ /* 0x000e620008000a00 */
[----:B------:R-:W-:Y:S03]  /*3e60*/  IMAD.MOV.U32 R79, RZ, RZ, 0x1 ;  /* 0x00000001ff4f7424 */ /* 0x000fe600078e00ff */
[----:B------:R-:W-:Y:S05]  /*3e70*/  PLOP3.LUT P0, PT, PT, PT, UP2, 0x80, 0x8 ;  /* 0x000000000008781c */ /* 0x000fea0003f0f028 */
[----:B------:R-:W2:Y:S01]  /*3e80*/  @UP2 LDCU.64 UR4, c[0x0][0xa88] ;  /* 0x00015100ff0427ac */ /* 0x000ea20008000a00 */
[----:B------:R-:W-:Y:S07]  /*3e90*/  @UP2 UIMAD UR6, UR36, UR42, URZ ;  /* 0x0000002a240622a4 */ /* 0x000fee000f8e02ff */
[----:B------:R-:W-:Y:S01]  /*3ea0*/  @!P0 PRMT R79, R0, 0x7610, R79 ;  /* 0x00007610004f8816 */ /* 0x000fe2000000004f */
[----:B--2---:R-:W-:Y:S06]  /*3eb0*/  @UP2 UIMAD.WIDE UR4, UR6, 0x4, UR4 ;  /* 0x00000004060428a5 */ /* 0x004fec000f8e0204 */
[----:B------:R-:W-:Y:S01]  /*3ec0*/  IMAD.U32 R4, RZ, RZ, UR4 ;  /* 0x00000004ff047e24 */ /* 0x000fe2000f8e00ff */
[----:B------:R-:W-:Y:S04]  /*3ed0*/  MOV R5, UR5 ;  /* 0x0000000500057c02 */ /* 0x000fe80008000f00 */
[----:B------:R-:W2:Y:S01]  /*3ee0*/  @!UP2 LDCU UR4, c[0x0][0xa80] ;  /* 0x00015000ff04a7ac */ /* 0x000ea20008000800 */
[----:B-1---5:R4:W5:Y:S02]  /*3ef0*/  @P0 LDG.E R41, desc[UR8][R4.64] ;  /* 0x0000000804290981 */ /* 0x022964000c1e1900 */
[----:B--2-4-:R-:W-:Y:S07]  /*3f00*/  @!P0 IMAD.U32 R41, RZ, RZ, UR4 ;  /* 0x00000004ff298e24 */ /* 0x014fee000f8e00ff */
.L_x_62:
[----:B-----5:R-:W-:Y:S01]  /*3f10*/  @!P1 FSETP.EQ.AND P0, PT, R41, RZ, PT ;  /* 0x000000ff2900920b */ /* 0x020fe20003f02000 */
[----:B------:R-:W-:Y:S01]  /*3f20*/  @!UPT UIADD3 URZ, UPT, UPT, URZ, URZ, URZ ;  /* 0x000000fffffff290 */ /* 0x000fe2000fffe0ff */
[----:B------:R-:W-:Y:S11]  /*3f30*/  @!P1 BRA `(.L_x_63) ;  /* 0x0000000000149947 */ /* 0x000ff60003800000 */
[----:B------:R-:W-:Y:S02]  /*3f40*/  LOP3.LUT P1, RZ, R79, 0xff, RZ, 0xc0, !PT ;  /* 0x000000ff4fff7812 */ /* 0x000fe4000782c0ff */
[----:B------:R-:W-:Y:S04]  /*3f50*/  PLOP3.LUT P0, PT, PT, PT, UP2, 0x80, 0x8 ;  /* 0x000000000008781c */ /* 0x000fe80003f0f028 */
[----:B------:R-:W-:Y:S07]  /*3f60*/  PLOP3.LUT P0, PT, P0, PT, PT, 0x8, 0x80 ;  /* 0x000000000080781c */ /* 0x000fee000070e170 */
[----:B------:R-:W-:Y:S11]  /*3f70*/  @P1 FSETP.EQ.AND P0, PT, R41, RZ, PT ;  /* 0x000000ff2900120b */ /* 0x000ff60003f02000 */
[----:B------:R-:W-:Y:S02]  /*3f80*/  @!UPT UIADD3 URZ, UPT, UPT, URZ, URZ, URZ ;  /* 0x000000fffffff290 */ /* 0x000fe4000fffe0ff */
.L_x_63:
[----:B------:R-:W-:Y:S01]  /*3f90*/  ULEA UR16, UR29, UR32, 0x3 ;  /* 0x000000201d107291 */ /* 0x000fe2000f8e18ff */
[----:B-1----:R-:W-:Y:S02]  /*3fa0*/  SHF.L.U32 R5, R11, 0x1f, RZ ;  /* 0x0000001f0b057819 */ /* 0x002fe400000006ff */
[----:B------:R-:W-:Y:S01]  /*3fb0*/  ELECT P1, URZ, PT ;  /* 0x0000000000ff782f */ /* 0x000fe20003820000 */
[----:B------:R-:W-:Y:S03]  /*3fc0*/  ULOP3.LUT UR34, UR35, 0x1, URZ, 0xc0, !UPT ;  /* 0x0000000123227892 */ /* 0x000fe6000f8ec0ff */
[----:B------:R-:W-:Y:S02]  /*3fd0*/  PLOP3.LUT P1, PT, P0, P1, PT, 0xf2, 0x2f ;  /* 0x00000000002f781c */ /* 0x000fe40000723e72 */
[----:B------:R-:W1:Y:S11]  /*3fe0*/  SYNCS.PHASECHK.TRANS64.TRYWAIT P2, [UR16+0x58], R5 ;  /* 0x00005805ff0075a7 */ /* 0x000e760008041110 */
[----:B------:R-:W-:Y:S05]  /*3ff0*/  @!P1 IADD3 R4, P0, PT, R12, 0x780, RZ ;  /* 0x000007800c049810 */ /* 0x000fea0007f1e0ff */
[----:B------:R-:W-:Y:S01]  /*4000*/  @!P1 IMAD.X R2, RZ, RZ, R13, P0 ;  /* 0x000000ffff029224 */ /* 0x000fe200000e060d */
[----:B-1----:R-:W-:Y:S07]  /*4010*/  @!P2 BRA `(.L_x_64) ;  /* 0x000000b000c4a947 */ /* 0x002fee0003800000 */
.L_x_193:
[----:B------:R-:W-:Y:S01]  /*4020*/  UIADD3 UR25, UPT, UPT, UR16, 0x40, URZ ;  /* 0x0000004010197890 */ /* 0x000fe2000fffe0ff */
[----:B------:R-:W-:Y:S01]  /*4030*/  @!P1 R2UR UR5, R4 ;  /* 0x00000000040592ca */ /* 0x000fe200000e0000 */
[----:B------:R-:W-:Y:S01]  /*4040*/  UMOV UR8, 0x0 ;  /* 0x0000000000087882 */ /* 0x000fe20000000000 */
[----:B------:R-:W-:Y:S01]  /*4050*/  @!P1 R2UR UR4, R2 ;  /* 0x00000000020492ca */ /* 0x000fe200000e0000 */
[----:B------:R-:W-:Y:S01]  /*4060*/  UMOV UR18, 0x0 ;  /* 0x0000000000127882 */ /* 0x000fe20000000000 */
[----:B------:R-:W-:Y:S01]  /*4070*/  ISETP.NE.AND P0, PT, RZ, UR34, !P1 ;  /* 0x00000022ff007c0c */ /* 0x000fe2000cf05270 */
[----:B------:R-:W-:Y:S01]  /*4080*/  VOTEU.ALL UP1, P1 ;  /* 0x0000000000ff7886 */ /* 0x000fe20000820000 */
[----:B------:R-:W-:Y:S01]  /*4090*/  UMOV UR9, 0x10000000 ;  /* 0x1000000000097882 */ /* 0x000fe20000000000 */
[----:B------:R-:W-:Y:S01]  /*40a0*/  UMOV UR28, UR36 ;  /* 0x00000024001c7c82 */ /* 0x000fe20008000000 */
[----:B------:R-:W-:Y:S01]  /*40b0*/  VOTEU.ALL UP0, P1 ;  /* 0x0000000000ff7886 */ /* 0x000fe20000800000 */
[----:B------:R-:W-:Y:S01]  /*40c0*/  UMOV UR19, 0x10000000 ;  /* 0x1000000000137882 */ /* 0x000fe20000000000 */
[----:B------:R-:W-:Y:S03]  /*40d0*/  UMOV UR12, UR36 ;  /* 0x00000024000c7c82 */ /* 0x000fe60008000000 */
[----:B------:R-:W-:Y:S01]  /*40e0*/  @!UP0 UIADD3 UR6, UPT, UPT, UR33, 0xe0, URZ ;  /* 0x000000e021068890 */ /* 0x000fe2000fffe0ff */
[----:B------:R-:W-:Y:S01]  /*40f0*/  IMAD.U32 R4, RZ, RZ, UR5 ;  /* 0x00000005ff047e24 */ /* 0x000fe2000f8e00ff */
[----:B------:R-:W-:Y:S01]  /*4100*/  @!UP0 UIADD3 UR10, UPT, UPT, UR26, 0x20, URZ ;  /* 0x000000201a0a8890 */ /* 0x000fe2000fffe0ff */
[----:B-1----:R-:W-:Y:S01]  /*4110*/  IMAD.U32 R5, RZ, RZ, UR4 ;  /* 0x00000004ff057e24 */ /* 0x002fe2000f8e00ff */
[----:B------:R-:W-:Y:S02]  /*4120*/  @!UP0 ULEA UR4, UR29, UR32, 0xe ;  /* 0x000000201d048291 */ /* 0x000fe4000f8e70ff */
[----:B------:R-:W-:Y:S01]  /*4130*/  @!P1 IMAD.U32 R0, RZ, RZ, UR6 ;  /* 0x00000006ff009e24 */ /* 0x000fe2000f8e00ff */
[----:B------:R-:W-:Y:S01]  /*4140*/  @!P1 R2UR UR6, R4 ;  /* 0x00000000040692ca */ /* 0x000fe200000e0000 */
[----:B------:R-:W-:Y:S01]  /*4150*/  @P0 IMAD R0, RZ, RZ, UR33 ;  /* 0x00000021ff000e24 */ /* 0x000fe2000f8e02ff */
[----:B------:R-:W-:Y:S01]  /*4160*/  @!P1 R2UR UR7, R5 ;  /* 0x00000000050792ca */ /* 0x000fe200000e0000 */
[----:B------:R-:W-:Y:S01]  /*4170*/  @!UP0 UIADD3 UR24, UPT, UPT, UR4, 0x200, URZ ;  /* 0x0000020004188890 */ /* 0x000fe2000fffe0ff */
[----:B------:R-:W-:Y:S01]  /*4180*/  PLOP3.LUT P0, PT, P1, PT, PT, 0x8, 0x80 ;  /* 0x000000000080781c */ /* 0x000fe20000f0e170 */
[----:B------:R-:W-:Y:S11]  /*4190*/  UMOV UR5, 0x10000000 ;  /* 0x1000000000057882 */ /* 0x000ff60000000000 */
[----:B------:R-:W-:Y:S01]  /*41a0*/  @!UPT UIADD3 URZ, UPT, UPT, URZ, URZ, URZ ;  /* 0x000000fffffff290 */ /* 0x000fe2000fffe0ff */
[C---:B------:R-:W-:Y:S02]  /*41b0*/  @P0 R2UR.BROADCAST UR27, R0.reuse ;  /* 0x00000000001b02ca */ /* 0x040fe400008e0000 */
[----:B------:R-:W-:Y:S11]  /*41c0*/  PLOP3.LUT P0, PT, P1, PT, PT, 0x8, 0x80 ;  /* 0x000000000080781c */ /* 0x000ff60000f0e170 */
[----:B------:R-:W-:Y:S02]  /*41d0*/  @!UPT UIADD3 URZ, UPT, UPT, URZ, URZ, URZ ;  /* 0x000000fffffff290 */ /* 0x000fe4000fffe0ff */
[C---:B------:R-:W-:Y:S02]  /*41e0*/  @P0 R2UR.BROADCAST UR11, R0.reuse ;  /* 0x00000000000b02ca */ /* 0x040fe400008e0000 */
[----:B------:R-:W-:Y:S01]  /*41f0*/  PLOP3.LUT P0, PT, P1, PT, PT, 0x8, 0x80 ;  /* 0x000000000080781c */ /* 0x000fe20000f0e170 */
[----:B------:R1:W-:Y:S01]  /*4200*/  @!UP1 UTMALDG.3D [UR24], [UR6], desc[UR8] ;  /* 0x00000818060095b4 */ /* 0x0003e20008011000 */
[----:B------:R-:W-:Y:S01]  /*4210*/  VOTEU.ALL UP1, P1 ;  /* 0x0000000000ff7886 */ /* 0x000fe20000820000 */
[----:B-1----:R-:W-:Y:S01]  /*4220*/  @!UP0 UIADD3 UR8, UPT, UPT, UR4, 0x1200, URZ ;  /* 0x0000120004088890 */ /* 0x002fe2000fffe0ff */
[----:B------:R-:W-:Y:S08]  /*4230*/  UMOV UR9, UR25 ;  /* 0x0000001900097c82 */ /* 0x000ff00008000000 */
[----:B------:R1:W-:Y:S01]  /*4240*/  @!UP1 UTMALDG.3D [UR8], [UR6], desc[UR18] ;  /* 0x00001208060095b4 */ /* 0x0003e20008011000 */
[----:B------:R-:W-:Y:S01]  /*4250*/  VOTEU.ALL UP1, P1 ;  /* 0x0000000000ff7886 */ /* 0x000fe20000820000 */
[C---:B-1----:R-:W-:Y:S01]  /*4260*/  @P0 R2UR.BROADCAST UR11, R0.reuse ;  /* 0x00000000000b02ca */ /* 0x042fe200008e0000 */
[----:B------:R-:W-:Y:S01]  /*4270*/  @!UP0 UIADD3 UR10, UPT, UPT, UR26, 0x40, URZ ;  /* 0x000000401a0a8890 */ /* 0x000fe2000fffe0ff */
[----:B------:R-:W-:Y:S01]  /*4280*/  PLOP3.LUT P0, PT, P1, PT, PT, 0x8, 0x80 ;  /* 0x000000000080781c */ /* 0x000fe20000f0e170 */
[----:B------:R-:W-:Y:S10]  /*4290*/  @!UP0 UIADD3 UR8, UPT, UPT, UR4, 0x2200, URZ ;  /* 0x0000220004088890 */ /* 0x000ff4000fffe0ff */
[----:B------:R1:W-:Y:S02]  /*42a0*/  @!UP1 UTMALDG.3D [UR8], [UR6], desc[UR18] ;  /* 0x00001208060095b4 */ /* 0x0003e40008011000 */
[----:B-1----:R-:W-:Y:S01]  /*42b0*/  @P0 R2UR.BROADCAST UR11, R0 ;  /* 0x00000000000b02ca */ /* 0x002fe200008e0000 */
[----:B------:R-:W-:Y:S01]  /*42c0*/  @!UP0 UIADD3 UR10, UPT, UPT, UR26, 0x60, URZ ;  /* 0x000000601a0a8890 */ /* 0x000fe2000fffe0ff */
[----:B------:R-:W-:Y:S01]  /*42d0*/  @!P1 IMAD.MOV.U32 R0, RZ, RZ, 0x4000 ;  /* 0x00004000ff009424 */ /* 0x000fe200078e00ff */
[----:B------:R-:W-:Y:S01]  /*42e0*/  @!UP0 UIADD3 UR8, UPT, UPT, UR4, 0x3200, URZ ;  /* 0x0000320004088890 */ /* 0x000fe2000fffe0ff */
[----:B------:R-:W-:Y:S01]  /*42f0*/  @!P1 IADD3 R4, P0, PT, R12, 0x780, RZ ;  /* 0x000007800c049810 */ /* 0x000fe20007f1e0ff */
[----:B------:R-:W-:Y:S01]  /*4300*/  VOTEU.ALL UP0, P1 ;  /* 0x0000000000ff7886 */ /* 0x000fe20000800000 */
[----:B------:R-:W-:Y:S03]  /*4310*/  UMOV UR4, 0x0 ;  /* 0x0000000000047882 */ /* 0x000fe60000000000 */
[----:B------:R-:W-:Y:S04]  /*4320*/  @!P1 IMAD.X R2, RZ, RZ, R13, P0 ;  /* 0x000000ffff029224 */ /* 0x000fe800000e060d */
[----:B------:R1:W-:Y:S01]  /*4330*/  @!UP0 UTMALDG.3D [UR8], [UR6], desc[UR4] ;  /* 0x00000408060085b4 */ /* 0x0003e20008011000 */
[----:B------:R2:W-:Y:S01]  /*4340*/  @!P1 SYNCS.ARRIVE.TRANS64.RED.A0TR RZ, [UR16+0x40], R0 ;  /* 0x00004000ffff99a7 */ /* 0x0005e20008300410 */
[----:B-1----:R-:W-:Y:S04]  /*4350*/  UIADD3 UR4, UPT, UPT, UR29, 0x1, URZ ;  /* 0x000000011d047890 */ /* 0x002fe8000fffe0ff */
[----:B------:R-:W-:Y:S04]  /*4360*/  UISETP.NE.AND UP0, UPT, UR4, 0x3, UPT ;  /* 0x000000030400788c */ /* 0x000fe8000bf05270 */
[----:B------:R-:W-:Y:S02]  /*4370*/  USEL UR18, UR4, URZ, UP0 ;  /* 0x000000ff04127287 */ /* 0x000fe40008000000 */
[----:B------:R-:W-:Y:S02]  /*4380*/  UPRMT UR4, UR37, 0x654, UR25 ;  /* 0x0000065425047896 */ /* 0x000fe40008000019 */
[----:B------:R-:W-:Y:S02]  /*4390*/  USEL UR5, URZ, 0x1, UP0 ;  /* 0x00000001ff057887 */ /* 0x000fe40008000000 */
[----:B------:R-:W-:Y:S04]  /*43a0*/  ULEA UR17, UR18, UR32, 0x3 ;  /* 0x0000002012117291 */ /* 0x000fe8000f8e18ff */
[----:B------:R-:W-:Y:S01]  /*43b0*/  LOP3.LUT R6, R11, UR5, RZ, 0x3c, !PT ;  /* 0x000000050b067c12 */ /* 0x000fe2000f8e3cff */
[----:B------:R-:W-:Y:S03]  /*43c0*/  SYNCS.ARRIVE.TRANS64.RED.A1T0 RZ, [UR4], RZ ;  /* 0x000000ffffff79a7 */ /* 0x000fe60008100404 */
[----:B------:R-:W-:Y:S04]  /*43d0*/  SHF.L.U32 R5, R6, 0x1f, RZ ;  /* 0x0000001f06057819 */ /* 0x000fe800000006ff */
[----:B------:R-:W1:Y:S02]  /*43e0*/  SYNCS.PHASECHK.TRANS64.TRYWAIT P2, [UR17+0x58], R5 ;  /* 0x00005805ff0075a7 */ /* 0x000e640008041111 */
[----:B-12---:R-:W-:Y:S05]  /*43f0*/  @!P2 BRA `(.L_x_65) ;  /* 0x000000ac00e4a947 */ /* 0x006fea0003800000 */
.L_x_195:
[----:B------:R-:W-:Y:S01]  /*4400*/  UIADD3 UR9, UPT, UPT, UR17, 0x40, URZ ;  /* 0x0000004011097890 */ /* 0x000fe2000fffe0ff */
[----:B------:R-:W-:Y:S01]  /*4410*/  @!P1 R2UR UR5, R4 ;  /* 0x00000000040592ca */ /* 0x000fe200000e0000 */
[----:B------:R-:W-:Y:S01]  /*4420*/  UMOV UR10, UR26 ;  /* 0x0000001a000a7c82 */ /* 0x000fe20008000000 */
[----:B------:R-:W-:Y:S01]  /*4430*/  @!P1 R2UR UR4, R2 ;  /* 0x00000000020492ca */ /* 0x000fe200000e0000 */
[----:B------:R-:W-:Y:S01]  /*4440*/  VOTEU.ALL UP1, P1 ;  /* 0x0000000000ff7886 */ /* 0x000fe20000820000 */
[----:B------:R-:W-:Y:S01]  /*4450*/  ISETP.NE.AND P0, PT, RZ, UR34, !P1 ;  /* 0x00000022ff007c0c */ /* 0x000fe2000cf05270 */
[----:B------:R-:W-:Y:S01]  /*4460*/  VOTEU.ALL UP0, P1 ;  /* 0x0000000000ff7886 */ /* 0x000fe20000800000 */
[----:B------:R-:W-:Y:S01]  /*4470*/  IMAD.U32 R2, RZ, RZ, UR33 ;  /* 0x00000021ff027e24 */ /* 0x000fe2000f8e00ff */
[----:B------:R-:W-:Y:S01]  /*4480*/  UMOV UR20, 0x0 ;  /* 0x0000000000147882 */ /* 0x000fe20000000000 */
[----:B------:R-:W-:Y:S01]  /*4490*/  UMOV UR21, 0x10000000 ;  /* 0x1000000000157882 */ /* 0x000fe20000000000 */
[----:B------:R-:W-:Y:S01]  /*44a0*/  UMOV UR12, UR36 ;  /* 0x00000024000c7c82 */ /* 0x000fe20008000000 */
[----:B------:R-:W-:Y:S03]  /*44b0*/  @!UP0 UIADD3 UR6, UPT, UPT, UR33, 0xc0, URZ ;  /* 0x000000c021068890 */ /* 0x000fe6000fffe0ff */
[----:B------:R-:W-:Y:S01]  /*44c0*/  IMAD.U32 R4, RZ, RZ, UR5 ;  /* 0x00000005ff047e24 */ /* 0x000fe2000f8e00ff */
[----:B------:R-:W-:Y:S01]  /*44d0*/  UMOV UR5, 0x10000000 ;  /* 0x1000000000057882 */ /* 0x000fe20000000000 */
[----:B-1----:R-:W-:Y:S01]  /*44e0*/  IMAD.U32 R5, RZ, RZ, UR4 ;  /* 0x00000004ff057e24 */ /* 0x002fe2000f8e00ff */
[----:B------:R-:W-:Y:S01]  /*44f0*/  @!UP0 ULEA UR4, UR18, UR32, 0xe ;  /* 0x0000002012048291 */ /* 0x000fe2000f8e70ff */
[----:B------:R-:W-:Y:S01]  /*4500*/  @!P1 IMAD.U32 R0, RZ, RZ, UR6 ;  /* 0x00000006ff009e24 */ /* 0x000fe2000f8e00ff */
[----:B------:R-:W-:Y:S01]  /*4510*/  @!P1 R2UR UR6, R4 ;  /* 0x00000000040692ca */ /* 0x000fe200000e0000 */
[----:B------:R-:W-:Y:S01]  /*4520*/  @P0 VIADD R0, R2, 0x20 ;  /* 0x0000002002000836 */ /* 0x000fe20000000000 */
[----:B------:R-:W-:Y:S01]  /*4530*/  @!P1 R2UR UR7, R5 ;  /* 0x00000000050792ca */ /* 0x000fe200000e0000 */
[----:B------:R-:W-:Y:S01]  /*4540*/  @!UP0 UIADD3 UR8, UPT, UPT, UR4, 0x200, URZ ;  /* 0x0000020004088890 */ /* 0x000fe2000fffe0ff */
[----:B------:R-:W-:Y:S11]  /*4550*/  PLOP3.LUT P0, PT, P1, PT, PT, 0x8, 0x80 ;  /* 0x000000000080781c */ /* 0x000ff60000f0e170 */
[----:B------:R-:W-:Y:S02]  /*4560*/  @!UPT UIADD3 URZ, UPT, UPT, URZ, URZ, URZ ;  /* 0x000000fffffff290 */ /* 0x000fe4000fffe0ff */
[C---:B------:R-:W-:Y:S02]  /*4570*/  @P0 R2UR.BROADCAST UR11, R0.reuse ;  /* 0x00000000000b02ca */ /* 0x040fe400008e0000 */
[----:B------:R-:W-:Y:S11]  /*4580*/  PLOP3.LUT P0, PT, P1, PT, PT, 0x8, 0x80 ;  /* 0x000000000080781c */ /* 0x000ff60000f0e170 */
[----:B------:R1:W-:Y:S01]  /*4590*/  @!UP1 UTMALDG.3D [UR8], [UR6], desc[UR20] ;  /* 0x00001408060095b4 */ /* 0x0003e20008011000 */
[----:B------:R-:W-:Y:S01]  /*45a0*/  VOTEU.ALL UP1, P1 ;  /* 0x0000000000ff7886 */ /* 0x000fe20000820000 */
[C---:B-1----:R-:W-:Y:S01]  /*45b0*/  @P0 R2UR.BROADCAST UR11, R0.reuse ;  /* 0x00000000000b02ca */ /* 0x042fe200008e0000 */
[----:B------:R-:W-:Y:S01]  /*45c0*/  @!UP0 UIADD3 UR10, UPT, UPT, UR26, 0x20, URZ ;  /* 0x000000201a0a8890 */ /* 0x000fe2000fffe0ff */
[----:B------:R-:W-:Y:S01]  /*45d0*/  PLOP3.LUT P0, PT, P1, PT, PT, 0x8, 0x80 ;  /* 0x000000000080781c */ /* 0x000fe20000f0e170 */
[----:B------:R-:W-:Y:S10]  /*45e0*/  @!UP0 UIADD3 UR8, UPT, UPT, UR4, 0x1200, URZ ;  /* 0x0000120004088890 */ /* 0x000ff4000fffe0ff */
        /* <DEDUP_REMOVED lines=28> */
.L_x_197:
[----:B------:R-:W-:Y:S01]  /*47b0*/  UIADD3 UR9, UPT, UPT, UR16, 0x40, URZ ;  /* 0x0000004010097890 */ /* 0x000fe2000fffe0ff */
[----:B------:R-:W-:Y:S01]  /*47c0*/  @!P1 R2UR UR5, R5 ;  /* 0x00000000050592ca */ /* 0x000fe200000e0000 */
[----:B------:R-:W-:Y:S01]  /*47d0*/  UMOV UR21, 0x10000000 ;  /* 0x1000000000157882 */ /* 0x000fe20000000000 */
[----:B------:R-:W-:Y:S01]  /*47e0*/  @!P1 R2UR UR4, R4 ;  /* 0x00000000040492ca */ /* 0x000fe200000e0000 */
[----:B------:R-:W-:Y:S01]  /*47f0*/  UMOV UR10, UR26 ;  /* 0x0000001a000a7c82 */ /* 0x000fe20008000000 */
[----:B------:R-:W-:Y:S01]  /*4800*/  ISETP.NE.AND P0, PT, RZ, UR34, !P1 ;  /* 0x00000022ff007c0c */ /* 0x000fe2000cf05270 */
[----:B------:R-:W-:Y:S01]  /*4810*/  VOTEU.ALL UP0, P1 ;  /* 0x0000000000ff7886 */ /* 0x000fe20000800000 */
[----:B------:R-:W-:Y:S01]  /*4820*/  VOTEU.ALL UP1, P1 ;  /* 0x0000000000ff7886 */ /* 0x000fe20000820000 */
[----:B------:R-:W-:Y:S01]  /*4830*/  UMOV UR20, 0x0 ;  /* 0x0000000000147882 */ /* 0x000fe20000000000 */
[----:B------:R-:W-:Y:S02]  /*4840*/  UMOV UR12, UR36 ;  /* 0x00000024000c7c82 */ /* 0x000fe40008000000 */
[----:B------:R-:W-:Y:S03]  /*4850*/  @!UP0 UIADD3 UR6, UPT, UPT, UR33, 0xa0, URZ ;  /* 0x000000a021068890 */ /* 0x000fe6000fffe0ff */
[----:B------:R-:W-:Y:S01]  /*4860*/  IMAD.U32 R4, RZ, RZ, UR5 ;  /* 0x00000005ff047e24 */ /* 0x000fe2000f8e00ff */
[----:B------:R-:W-:Y:S01]  /*4870*/  UMOV UR5, 0x10000000 ;  /* 0x1000000000057882 */ /* 0x000fe20000000000 */
[----:B------:R-:W-:Y:S01]  /*4880*/  IMAD.U32 R5, RZ, RZ, UR4 ;  /* 0x00000004ff057e24 */ /* 0x000fe2000f8e00ff */
[----:B------:R-:W-:Y:S01]  /*4890*/  @!UP0 ULEA UR4, UR18, UR32, 0xe ;  /* 0x0000002012048291 */ /* 0x000fe2000f8e70ff */
[----:B-1----:R-:W-:Y:S01]  /*48a0*/  @!P1 IMAD.U32 R0, RZ, RZ, UR6 ;  /* 0x00000006ff009e24 */ /* 0x002fe2000f8e00ff */
        /* <DEDUP_REMOVED lines=42> */
.L_x_199:
[----:B------:R-:W-:Y:S01]  /*4b50*/  UIADD3 UR25, UPT, UPT, UR21, 0x40, URZ ;  /* 0x0000004015197890 */ /* 0x000fe2000fffe0ff */
[----:B------:R-:W-:Y:S01]  /*4b60*/  @!P1 R2UR UR5, R5 ;  /* 0x00000000050592ca */ /* 0x000fe200000e0000 */
[----:B------:R-:W-:Y:S01]  /*4b70*/  VOTEU.ALL UP1, P1 ;  /* 0x0000000000ff7886 */ /* 0x000fe20000820000 */
[----:B------:R-:W-:Y:S01]  /*4b80*/  @!P1 R2UR UR4, R4 ;  /* 0x00000000040492ca */ /* 0x000fe200000e0000 */
[----:B------:R-:W-:Y:S01]  /*4b90*/  UMOV UR30, 0x0 ;  /* 0x00000000001e7882 */ /* 0x000fe20000000000 */
[----:B------:R-:W-:Y:S01]  /*4ba0*/  UMOV UR31, 0x10000000 ;  /* 0x10000000001f7882 */ /* 0x000fe20000000000 */
[----:B------:R-:W-:Y:S01]  /*4bb0*/  UMOV UR28, UR36 ;  /* 0x00000024001c7c82 */ /* 0x000fe20008000000 */
[----:B------:R-:W-:Y:S01]  /*4bc0*/  UMOV UR12, UR36 ;  /* 0x00000024000c7c82 */ /* 0x000fe20008000000 */
[----:B------:R-:W-:Y:S01]  /*4bd0*/  UMOV UR9, UR25 ;  /* 0x0000001900097c82 */ /* 0x000fe20008000000 */
[----:B------:R-:W-:Y:S01]  /*4be0*/  UMOV UR20, UR36 ;  /* 0x0000002400147c82 */ /* 0x000fe20008000000 */
[----:B------:R-:W-:Y:S01]  /*4bf0*/  VOTEU.ALL UP0, P1 ;  /* 0x0000000000ff7886 */ /* 0x000fe20000800000 */
[----:B------:R-:W-:Y:S01]  /*4c00*/  UMOV UR17, UR25 ;  /* 0x0000001900117c82 */ /* 0x000fe20008000000 */
[----:B-1----:R-:W-:Y:S02]  /*4c10*/  @!P1 IMAD.MOV.U32 R0, RZ, RZ, 0x4000 ;  /* 0x00004000ff009424 */ /* 0x002fe400078e00ff */
[----:B------:R-:W-:Y:S01]  /*4c20*/  IMAD.U32 R4, RZ, RZ, UR5 ;  /* 0x00000005ff047e24 */ /* 0x000fe2000f8e00ff */
[----:B------:R-:W-:Y:S01]  /*4c30*/  @!UP0 UIMAD UR5, UR34, -0x20, UR33 ;  /* 0xffffffe0220588a4 */ /* 0x000fe2000f8e0221 */
[----:B------:R-:W-:Y:S01]  /*4c40*/  IMAD.U32 R5, RZ, RZ, UR4 ;  /* 0x00000004ff057e24 */ /* 0x000fe2000f8e00ff */
[----:B------:R-:W-:Y:S02]  /*4c50*/  @!UP0 ULEA UR4, UR29, UR32, 0xe ;  /* 0x000000201d048291 */ /* 0x000fe4000f8e70ff */
[----:B------:R-:W-:Y:S01]  /*4c60*/  @!P1 R2UR UR6, R4 ;  /* 0x00000000040692ca */ /* 0x000fe200000e0000 */
[----:B------:R-:W-:Y:S01]  /*4c70*/  @!UP0 UIADD3 UR27, UPT, UPT, UR5, 0x80, URZ ;  /* 0x00000080051b8890 */ /* 0x000fe2000fffe0ff */
[----:B------:R-:W-:Y:S01]  /*4c80*/  @!P1 R2UR UR7, R5 ;  /* 0x00000000050792ca */ /* 0x000fe200000e0000 */
[----:B------:R-:W-:Y:S01]  /*4c90*/  @!UP0 UIADD3 UR24, UPT, UPT, UR4, 0x200, URZ ;  /* 0x0000020004188890 */ /* 0x000fe2000fffe0ff */
[----:B------:R-:W-:Y:S01]  /*4ca0*/  @!P1 IADD3 R5, P0, PT, R12, 0x780, RZ ;  /* 0x000007800c059810 */ /* 0x000fe20007f1e0ff */
[----:B------:R-:W-:Y:S02]  /*4cb0*/  @!UP0 UIADD3 UR10, UPT, UPT, UR26, 0x20, URZ ;  /* 0x000000201a0a8890 */ /* 0x000fe4000fffe0ff */
[----:B------:R-:W-:Y:S01]  /*4cc0*/  @!UP0 UIADD3 UR8, UPT, UPT, UR4, 0x1200, URZ ;  /* 0x0000120004088890 */ /* 0x000fe2000fffe0ff */
[----:B------:R-:W-:Y:S01]  /*4cd0*/  UMOV UR11, UR27 ;  /* 0x0000001b000b7c82 */ /* 0x000fe20008000000 */
[----:B------:R-:W-:Y:S01]  /*4ce0*/  @!UP0 UIADD3 UR18, UPT, UPT, UR26, 0x40, URZ ;  /* 0x000000401a128890 */ /* 0x000fe2000fffe0ff */
[----:B------:R-:W-:Y:S01]  /*4cf0*/  @!P1 IMAD.X R4, RZ, RZ, R13, P0 ;  /* 0x000000ffff049224 */ /* 0x000fe200000e060d */
[----:B------:R-:W-:Y:S01]  /*4d00*/  @!UP0 UIADD3 UR16, UPT, UPT, UR4, 0x2200, URZ ;  /* 0x0000220004108890 */ /* 0x000fe2000fffe0ff */
[----:B------:R-:W-:Y:S03]  /*4d10*/  UMOV UR19, UR27 ;  /* 0x0000001b00137c82 */ /* 0x000fe60008000000 */
[----:B------:R-:W-:Y:S01]  /*4d20*/  @!UP1 UTMALDG.3D [UR24], [UR6], desc[UR30] ;  /* 0x00001e18060095b4 */ /* 0x000fe20008011000 */
[----:B------:R-:W-:Y:S05]  /*4d30*/  VOTEU.ALL UP1, P1 ;  /* 0x0000000000ff7886 */ /* 0x000fea0000820000 */
[----:B------:R1:W-:Y:S02]  /*4d40*/  @!UP1 UTMALDG.3D [UR8], [UR6], desc[UR30] ;  /* 0x00001e08060095b4 */ /* 0x0003e40008011000 */
[----:B-1----:R-:W-:Y:S02]  /*4d50*/  @!UP0 UIADD3 UR10, UPT, UPT, UR26, 0x60, URZ ;  /* 0x000000601a0a8890 */ /* 0x002fe4000fffe0ff */
[----:B------:R-:W-:Y:S01]  /*4d60*/  @!UP0 UIADD3 UR8, UPT, UPT, UR4, 0x3200, URZ ;  /* 0x0000320004088890 */ /* 0x000fe2000fffe0ff */
[----:B------:R-:W-:Y:S01]  /*4d70*/  VOTEU.ALL UP0, P1 ;  /* 0x0000000000ff7886 */ /* 0x000fe20000800000 */
[----:B------:R-:W-:Y:S04]  /*4d80*/  UIADD3 UR4, UPT, UPT, UR29, 0x1, URZ ;  /* 0x000000011d047890 */ /* 0x000fe8000fffe0ff */
[----:B------:R-:W-:Y:S01]  /*4d90*/  @!UP0 UTMALDG.3D [UR16], [UR6], desc[UR30] ;  /* 0x00001e10060085b4 */ /* 0x000fe20008011000 */
[----:B------:R-:W-:Y:S04]  /*4da0*/  UISETP.NE.AND UP0, UPT, UR4, 0x3, UPT ;  /* 0x000000030400788c */ /* 0x000fe8000bf05270 */
[----:B------:R-:W-:Y:S02]  /*4db0*/  USEL UR29, UR4, URZ, UP0 ;  /* 0x000000ff041d7287 */ /* 0x000fe40008000000 */
[----:B------:R-:W-:Y:S02]  /*4dc0*/  USEL UR5, URZ, 0x1, UP0 ;  /* 0x00000001ff057887 */ /* 0x000fe40008000000 */
[----:B------:R-:W-:Y:S01]  /*4dd0*/  VOTEU.ALL UP0, P1 ;  /* 0x0000000000ff7886 */ /* 0x000fe20000800000 */
[----:B------:R-:W-:Y:S03]  /*4de0*/  UPRMT UR4, UR37, 0x654, UR25 ;  /* 0x0000065425047896 */ /* 0x000fe60008000019 */
[----:B------:R-:W-:Y:S01]  /*4df0*/  LOP3.LUT R6, R6, UR5, RZ, 0x3c, !PT ;  /* 0x0000000506067c12 */ /* 0x000fe2000f8e3cff */
[----:B------:R1:W-:Y:S01]  /*4e00*/  @!UP0 UTMALDG.3D [UR8], [UR6], desc[UR30] ;  /* 0x00001e08060085b4 */ /* 0x0003e20008011000 */
[----:B------:R2:W-:Y:S02]  /*4e10*/  @!P1 SYNCS.ARRIVE.TRANS64.RED.A0TR RZ, [UR21+0x40], R0 ;  /* 0x00004000ffff99a7 */ /* 0x0005e40008300415 */
[----:B------:R-:W-:Y:S02]  /*4e20*/  SHF.L.U32 R7, R6, 0x1f, RZ ;  /* 0x0000001f06077819 */ /* 0x000fe400000006ff */
[----:B------:R-:W-:Y:S01]  /*4e30*/  SYNCS.ARRIVE.TRANS64.RED.A1T0 RZ, [UR4], RZ ;  /* 0x000000ffffff79a7 */ /* 0x000fe20008100404 */
[----:B-1----:R-:W-:Y:S09]  /*4e40*/  ULEA UR6, UR29, UR32, 0x3 ;  /* 0x000000201d067291 */ /* 0x002ff2000f8e18ff */
[----:B------:R-:W1:Y:S02]  /*4e50*/  SYNCS.PHASECHK.TRANS64.TRYWAIT P2, [UR6+0x58], R7 ;  /* 0x00005807ff0075a7 */ /* 0x000e640008041106 */
[----:B-12---:R-:W-:Y:S05]  /*4e60*/  @!P2 BRA `(.L_x_68) ;  /* 0x000000a40090a947 */ /* 0x006fea0003800000 */
.L_x_201:
        /* <DEDUP_REMOVED lines=14> */
[----:B------:R-:W-:Y:S01]  /*4f50*/  @!UP0 ULEA UR5, UR34, UR33, 0x5 ;  /* 0x0000002122058291 */ /* 0x000fe2000f8e28ff */
        /* <DEDUP_REMOVED lines=21> */
[----:B------:R1:W-:Y:S01]  /*50b0*/  @!UP0 UTMALDG.3D [UR16], [UR30], desc[UR38] ;  /* 0x000026101e0085b4 */ /* 0x0003e20008011000 */
[----:B------:R-:W-:Y:S04]  /*50c0*/  UISETP.NE.AND UP0, UPT, UR4, 0x3, UPT ;  /* 0x000000030400788c */ /* 0x000fe8000bf05270 */
[----:B------:R-:W-:Y:S06]  /*50d0*/  USEL UR5, URZ, 0x1, UP0 ;  /* 0x00000001ff057887 */ /* 0x000fec0008000000 */
[----:B------:R-:W-:Y:S04]  /*50e0*/  LOP3.LUT R6, R6, UR5, RZ, 0x3c, !PT ;  /* 0x0000000506067c12 */ /* 0x000fe8000f8e3cff */
[----:B------:R-:W-:Y:S01]  /*50f0*/  SHF.L.U32 R7, R6, 0x1f, RZ ;  /* 0x0000001f06077819 */ /* 0x000fe200000006ff */
[----:B-1----:R-:W-:Y:S02]  /*5100*/  USEL UR17, UR4, URZ, UP0 ;  /* 0x000000ff04117287 */ /* 0x002fe40008000000 */
[----:B------:R-:W-:Y:S01]  /*5110*/  VOTEU.ALL UP0, P1 ;  /* 0x0000000000ff7886 */ /* 0x000fe20000800000 */
[----:B------:R-:W-:Y:S02]  /*5120*/  UPRMT UR4, UR37, 0x654, UR25 ;  /* 0x0000065425047896 */ /* 0x000fe40008000019 */
[----:B------:R-:W-:Y:S02]  /*5130*/  ULEA UR16, UR17, UR32, 0x3 ;  /* 0x0000002011107291 */ /* 0x000fe4000f8e18ff */
[----:B------:R1:W-:Y:S01]  /*5140*/  @!UP0 UTMALDG.3D [UR8], [UR30], desc[UR38] ;  /* 0x000026081e0085b4 */ /* 0x0003e20008011000 */
[----:B------:R1:W-:Y:S04]  /*5150*/  @!P1 SYNCS.ARRIVE.TRANS64.RED.A0TR RZ, [UR6+0x40], R0 ;  /* 0x00004000ffff99a7 */ /* 0x0003e80008300406 */
[----:B------:R-:W-:Y:S02]  /*5160*/  SYNCS.ARRIVE.TRANS64.RED.A1T0 RZ, [UR4], RZ ;  /* 0x000000ffffff79a7 */ /* 0x000fe40008100404 */
[----:B------:R-:W2:Y:S02]  /*5170*/  SYNCS.PHASECHK.TRANS64.TRYWAIT P2, [UR16+0x58], R7 ;  /* 0x00005807ff0075a7 */ /* 0x000ea40008041110 */
[----:B-12---:R-:W-:Y:S05]  /*5180*/  @!P2 BRA `(.L_x_69) ;  /* 0x000000a000e0a947 */ /* 0x006fea0003800000 */
.L_x_203:
        /* <DEDUP_REMOVED lines=58> */
.L_x_205:
[----:B------:R-:W-:Y:S01]  /*5530*/  UIADD3 UR9, UPT, UPT, UR17, 0x40, URZ ;  /* 0x0000004011097890 */ /* 0x000fe2000fffe0ff */
[----:B------:R-:W-:Y:S01]  /*5540*/  @!P1 R2UR UR5, R5 ;  /* 0x00000000050592ca */ /* 0x000fe200000e0000 */
[----:B------:R-:W-:Y:S01]  /*5550*/  UMOV UR10, UR26 ;  /* 0x0000001a000a7c82 */ /* 0x000fe20008000000 */
[----:B------:R-:W-:Y:S01]  /*5560*/  @!P1 R2UR UR4, R4 ;  /* 0x00000000040492ca */ /* 0x000fe200000e0000 */
[----:B------:R-:W-:Y:S01]  /*5570*/  VOTEU.ALL UP1, P1 ;  /* 0x0000000000ff7886 */ /* 0x000fe20000820000 */
[----:B------:R-:W-:Y:S01]  /*5580*/  ISETP.NE.AND P0, PT, RZ, UR34, !P1 ;  /* 0x00000022ff007c0c */ /* 0x000fe2000cf05270 */
[----:B------:R-:W-:Y:S01]  /*5590*/  VOTEU.ALL UP0, P1 ;  /* 0x0000000000ff7886 */ /* 0x000fe20000800000 */
[----:B------:R-:W-:Y:S01]  /*55a0*/  UMOV UR20, 0x0 ;  /* 0x0000000000147882 */ /* 0x000fe20000000000 */
        /* <DEDUP_REMOVED lines=50> */
.L_x_207:
[----:B------:R-:W-:Y:S01]  /*58d0*/  UIADD3 UR9, UPT, UPT, UR16, 0x40, URZ ;  /* 0x0000004010097890 */ /* 0x000fe2000fffe0ff */
[----:B------:R-:W-:Y:S01]  /*58e0*/  @!P1 R2UR UR5, R4 ;  /* 0x00000000040592ca */ /* 0x000fe200000e0000 */
[----:B------:R-:W-:Y:S01]  /*58f0*/  UIADD3 UR35, UPT, UPT, UR35, 0x1, URZ ;  /* 0x0000000123237890 */ /* 0x000fe2000fffe0ff */
[----:B------:R-:W-:Y:S01]  /*5900*/  @!P1 R2UR UR4, R2 ;  /* 0x00000000020492ca */ /* 0x000fe200000e0000 */
[----:B------:R-:W-:Y:S01]  /*5910*/  UIADD3 UR25, UPT, UPT, UR13, UR54, URZ ;  /* 0x000000360d197290 */ /* 0x000fe2000fffe0ff */
[----:B------:R-:W-:Y:S01]  /*5920*/  ISETP.NE.OR P0, PT, RZ, UR34, P1 ;  /* 0x00000022ff007c0c */ /* 0x000fe20008f05670 */
[----:B------:R-:W-:Y:S01]  /*5930*/  VOTEU.ALL UP1, P1 ;  /* 0x0000000000ff7886 */ /* 0x000fe20000820000 */
[----:B------:R-:W-:Y:S01]  /*5940*/  UMOV UR20, 0x0 ;  /* 0x0000000000147882 */ /* 0x000fe20000000000 */
[----:B------:R-:W-:Y:S01]  /*5950*/  UMOV UR21, 0x10000000 ;  /* 0x1000000000157882 */ /* 0x000fe20000000000 */
[----:B------:R-:W-:Y:S01]  /*5960*/  UMOV UR10, UR26 ;  /* 0x0000001a000a7c82 */ /* 0x000fe20008000000 */
[----:B------:R-:W-:Y:S01]  /*5970*/  UMOV UR12, UR36 ;  /* 0x00000024000c7c82 */ /* 0x000fe20008000000 */
[----:B------:R-:W-:Y:S01]  /*5980*/  VOTEU.ALL UP0, P1 ;  /* 0x0000000000ff7886 */ /* 0x000fe20000800000 */
[----:B------:R-:W-:Y:S01]  /*5990*/  VIADD R10, R10, 0x1 ;  /* 0x000000010a0a7836 */ /* 0x000fe20000000000 */
[----:B------:R-:W-:Y:S01]  /*59a0*/  UMOV UR36, UR40 ;  /* 0x0000002800247c82 */ /* 0x000fe20008000000 */
[----:B------:R-:W-:Y:S01]  /*59b0*/  IMAD.U32 R4, RZ, RZ, UR5 ;  /* 0x00000005ff047e24 */ /* 0x000fe2000f8e00ff */
[----:B------:R-:W-:Y:S01]  /*59c0*/  UMOV UR5, 0x10000000 ;  /* 0x1000000000057882 */ /* 0x000fe20000000000 */
[----:B------:R-:W-:Y:S01]  /*59d0*/  @!UP0 UIADD3 UR6, UPT, UPT, UR33, 0xe0, URZ ;  /* 0x000000e021068890 */ /* 0x000fe2000fffe0ff */
[----:B-1----:R-:W-:Y:S01]  /*59e0*/  IMAD.U32 R5, RZ, RZ, UR4 ;  /* 0x00000004ff057e24 */ /* 0x002fe2000f8e00ff */
[----:B------:R-:W-:Y:S04]  /*59f0*/  @!UP0 ULEA UR4, UR18, UR32, 0xe ;  /* 0x0000002012048291 */ /* 0x000fe8000f8e70ff */
[----:B------:R-:W-:Y:S01]  /*5a00*/  @!UP0 UIADD3 UR8, UPT, UPT, UR4, 0x200, URZ ;  /* 0x0000020004088890 */ /* 0x000fe2000fffe0ff */
[----:B------:R-:W-:Y:S01]  /*5a10*/  @!P1 IMAD.U32 R0, RZ, RZ, UR6 ;  /* 0x00000006ff009e24 */ /* 0x000fe2000f8e00ff */
[----:B------:R-:W-:Y:S01]  /*5a20*/  @!P1 R2UR UR6, R4 ;  /* 0x00000000040692ca */ /* 0x000fe200000e0000 */
[----:B------:R-:W-:Y:S01]  /*5a30*/  @!P0 IMAD R0, RZ, RZ, UR33 ;  /* 0x00000021ff008e24 */ /* 0x000fe2000f8e02ff */
[----:B------:R-:W-:Y:S02]  /*5a40*/  @!P1 R2UR UR7, R5 ;  /* 0x00000000050792ca */ /* 0x000fe400000e0000 */
[----:B------:R-:W-:Y:S11]  /*5a50*/  PLOP3.LUT P0, PT, P1, PT, PT, 0x8, 0x80 ;  /* 0x000000000080781c */ /* 0x000ff60000f0e170 */
[----:B------:R-:W-:Y:S02]  /*5a60*/  @!UPT UIADD3 URZ, UPT, UPT, URZ, URZ, URZ ;  /* 0x000000fffffff290 */ /* 0x000fe4000fffe0ff */
[C---:B------:R-:W-:Y:S02]  /*5a70*/  @P0 R2UR.BROADCAST UR11, R0.reuse ;  /* 0x00000000000b02ca */ /* 0x040fe400008e0000 */
[----:B------:R-:W-:Y:S11]  /*5a80*/  PLOP3.LUT P0, PT, P1, PT, PT, 0x8, 0x80 ;  /* 0x000000000080781c */ /* 0x000ff60000f0e170 */
[----:B------:R1:W-:Y:S01]  /*5a90*/  @!UP1 UTMALDG.3D [UR8], [UR6], desc[UR20] ;  /* 0x00001408060095b4 */ /* 0x0003e20008011000 */
[----:B------:R-:W-:Y:S01]  /*5aa0*/  VOTEU.ALL UP1, P1 ;  /* 0x0000000000ff7886 */ /* 0x000fe20000820000 */
[----:B-1----:R-:W-:Y:S01]  /*5ab0*/  @!UP0 UIADD3 UR10, UPT, UPT, UR26, 0x20, URZ ;  /* 0x000000201a0a8890 */ /* 0x002fe2000fffe0ff */
[C---:B------:R-:W-:Y:S01]  /*5ac0*/  @P0 R2UR.BROADCAST UR11, R0.reuse ;  /* 0x00000000000b02ca */ /* 0x040fe200008e0000 */
[----:B------:R-:W-:Y:S01]  /*5ad0*/  @!UP0 UIADD3 UR8, UPT, UPT, UR4, 0x1200, URZ ;  /* 0x0000120004088890 */ /* 0x000fe2000fffe0ff */
        /* <DEDUP_REMOVED lines=8> */
[----:B------:R-:W-:Y:S01]  /*5b60*/  UPLOP3.LUT UP1, UPT, UPT, UPT, UPT, 0x80, 0x8 ;  /* 0x000000000008789c */ /* 0x000fe20003f2f070 */
[----:B-1----:R-:W-:Y:S01]  /*5b70*/  @P0 R2UR.BROADCAST UR11, R0 ;  /* 0x00000000000b02ca */ /* 0x002fe200008e0000 */
[----:B------:R-:W-:Y:S01]  /*5b80*/  @!UP0 UIADD3 UR10, UPT, UPT, UR26, 0x60, URZ ;  /* 0x000000601a0a8890 */ /* 0x000fe2000fffe0ff */
[C---:B------:R-:W-:Y:S01]  /*5b90*/  ISETP.NE.AND P0, PT, R10.reuse, 0x2, PT ;  /* 0x000000020a00780c */ /* 0x040fe20003f05270 */
[----:B------:R-:W-:Y:S01]  /*5ba0*/  @!UP0 UIADD3 UR8, UPT, UPT, UR4, 0x3200, URZ ;  /* 0x0000320004088890 */ /* 0x000fe2000fffe0ff */
[----:B------:R-:W-:Y:S02]  /*5bb0*/  VOTEU.ALL UP0, P1 ;  /* 0x0000000000ff7886 */ /* 0x000fe40000800000 */
[----:B------:R-:W-:Y:S01]  /*5bc0*/  UMOV UR4, 0x0 ;  /* 0x0000000000047882 */ /* 0x000fe20000000000 */
[----:B------:R-:W-:Y:S02]  /*5bd0*/  SEL R0, RZ, 0x1, P0 ;  /* 0x00000001ff007807 */ /* 0x000fe40000000000 */
[----:B------:R-:W-:Y:S02]  /*5be0*/  SEL R10, R10, RZ, P0 ;  /* 0x000000ff0a0a7207 */ /* 0x000fe40000000000 */
[----:B------:R-:W-:Y:S02]  /*5bf0*/  LOP3.LUT R9, R9, R0, RZ, 0x3c, !PT ;  /* 0x0000000009097212 */ /* 0x000fe400078e3cff */
[----:B------:R1:W-:Y:S01]  /*5c00*/  @!UP0 UTMALDG.3D [UR8], [UR6], desc[UR4] ;  /* 0x00000408060085b4 */ /* 0x0003e20008011000 */
[----:B------:R2:W-:Y:S01]  /*5c10*/  @!P1 SYNCS.ARRIVE.TRANS64.RED.A0TR RZ, [UR16+0x40], R3 ;  /* 0x00004003ffff99a7 */ /* 0x0005e20008300410 */
[----:B-1----:R-:W-:Y:S02]  /*5c20*/  UIADD3 UR4, UPT, UPT, UR18, 0x1, URZ ;  /* 0x0000000112047890 */ /* 0x002fe4000fffe0ff */
[----:B------:R-:W-:Y:S02]  /*5c30*/  UIADD3 UR11, UPT, UPT, UR14, UR52, URZ ;  /* 0x000000340e0b7290 */ /* 0x000fe4000fffe0ff */
[----:B------:R-:W-:Y:S04]  /*5c40*/  UISETP.NE.AND UP0, UPT, UR4, 0x3, UPT ;  /* 0x000000030400788c */ /* 0x000fe8000bf05270 */
[----:B------:R-:W-:Y:S02]  /*5c50*/  USEL UR29, UR4, URZ, UP0 ;  /* 0x000000ff041d7287 */ /* 0x000fe40008000000 */
[----:B------:R-:W-:Y:S02]  /*5c60*/  UPRMT UR4, UR37, 0x654, UR9 ;  /* 0x0000065425047896 */ /* 0x000fe40008000009 */
[----:B------:R-:W-:Y:S06]  /*5c70*/  USEL UR5, URZ, 0x1, UP0 ;  /* 0x00000001ff057887 */ /* 0x000fec0008000000 */
[----:B------:R-:W-:Y:S01]  /*5c80*/  LOP3.LUT R11, R6, UR5, RZ, 0x3c, !PT ;  /* 0x00000005060b7c12 */ /* 0x000fe2000f8e3cff */
[----:B------:R-:W-:Y:S01]  /*5c90*/  SYNCS.ARRIVE.TRANS64.RED.A1T0 RZ, [UR4], RZ ;  /* 0x000000ffffff79a7 */ /* 0x000fe20008100404 */
[----:B------:R-:W-:Y:S05]  /*5ca0*/  BRA.U UP3, `(.L_x_72) ;  /* 0xffffffd903b87547 */ /* 0x000fea000b83ffff */
[----:B------:R-:W-:Y:S01]  /*5cb0*/  UIADD3 UR32, UPT, UPT, UR32, 0x58, URZ ;  /* 0x0000005820207890 */ /* 0x000fe2000fffe0ff */
[----:B--2---:R-:W-:-:S03]  /*5cc0*/  SHF.L.U32 R3, R11, 0x1f, RZ ;  /* 0x0000001f0b037819 */ /* 0x004fc600000006ff */
[----:B------:R-:W-:-:S09]  /*5cd0*/  ULEA UR4, UR29, UR32, 0x3 ;  /* 0x000000201d047291 */ /* 0x000fd2000f8e18ff */
[----:B------:R-:W1:Y:S02]  /*5ce0*/  SYNCS.PHASECHK.TRANS64.TRYWAIT P0, [UR4], R3 ;  /* 0x00000003ff0075a7 */ /* 0x000e640008001104 */
[----:B-1----:R-:W-:Y:S05]  /*5cf0*/  @!P0 BRA `(.L_x_73) ;  /* 0x00000098004c8947 */ /* 0x002fea0003800000 */
.L_x_209:
        /* <DEDUP_REMOVED lines=9> */
.L_x_211:
        /* <DEDUP_REMOVED lines=8> */
.L_x_75:
[----:B-1----:R1:W2:Y:S02]  /*5e10*/  SYNCS.PHASECHK.TRANS64.TRYWAIT P0, [R0+URZ], R3 ;  /* 0x00000003000075a7 */ /* 0x0022a400080011ff */
[----:B--2---:R-:W-:Y:S05]  /*5e20*/  @!P0 NANOSLEEP.SYNCS 0x989680 ;  /* 0x009896800000895d */ /* 0x004fea0003900000 */
[----:B------:R-:W2:Y:S02]  /*5e30*/  @!P0 SYNCS.PHASECHK.TRANS64 P0, [R0+URZ], R3 ;  /* 0x00000003000085a7 */ /* 0x000ea400080010ff */
[----:B--23--:R-:W-:Y:S05]  /*5e40*/  @P0 EXIT ;  /* 0x000000000000094d */ /* 0x00cfea0003800000 */
[----:B------:R-:W-:Y:S05]  /*5e50*/  BRA `(.L_x_75) ;  /* 0xfffffffc00ec7947 */ /* 0x000fea000383ffff */
.L_x_57:
[----:B------:R-:W-:-:S06]  /*5e60*/  UISETP.GE.AND UP0, UPT, UR24, 0x4, UPT ;  /* 0x000000041800788c */ /* 0x000fcc000bf06270 */
[----:B------:R-:W-:-:S13]  /*5e70*/  PLOP3.LUT P0, PT, PT, PT, UP0, 0x80, 0x8 ;  /* 0x000000000008781c */ /* 0x000fda0003f0f008 */
[----:B------:R-:W-:Y:S05]  /*5e80*/  @!P0 EXIT ;  /* 0x000000000000894d */ /* 0x000fea0003800000 */
[----:B------:R-:W-:Y:S01]  /*5e90*/  BAR.SYNC.DEFER_BLOCKING 0x6, 0xa0 ;  /* 0x0182800000007b1d */ /* 0x000fe20000010000 */
[----:B------:R-:W-:Y:S02]  /*5ea0*/  HFMA2 R92, -RZ, RZ, 0, 2.384185791015625e-06 ;  /* 0x00000028ff5c7431 */ /* 0x000fe400000001ff */
[C---:B------:R-:W-:Y:S01]  /*5eb0*/  IMAD.SHL.U32 R0, R93.reuse, 0x4, RZ ;  /* 0x000000045d007824 */ /* 0x040fe200078e00ff */
[C---:B------:R-:W-:Y:S01]  /*5ec0*/  SHF.L.U32 R2, R93.reuse, 0x10, RZ ;  /* 0x000000105d027819 */ /* 0x040fe200000006ff */
[C---:B------:R-:W-:Y:S01]  /*5ed0*/  IMAD.SHL.U32 R91, R93.reuse, 0x80, RZ ;  /* 0x000000805d5b7824 */ /* 0x040fe200078e00ff */
[----:B------:R-:W-:Y:S01]  /*5ee0*/  R2P PR, R93, 0x18 ;  /* 0x000000185d007804 */ /* 0x000fe20000000000 */
[----:B------:R-:W-:Y:S01]  /*5ef0*/  UMOV UR4, 0x400 ;  /* 0x0000040000047882 */ /* 0x000fe20000000000 */
[----:B------:R-:W1:Y:S01]  /*5f00*/  LDCU.64 UR6, c[0x0][0xa88] ;  /* 0x00015100ff0677ac */ /* 0x000e620008000a00 */
[----:B------:R-:W2:Y:S01]  /*5f10*/  LDC.64 R76, c[0x0][0xab0] ;  /* 0x0002ac00ff4c7b82 */ /* 0x000ea20000000a00 */
[----:B------:R-:W-:Y:S01]  /*5f20*/  LOP3.LUT R2, R2, 0x600000, RZ, 0xc0, !PT ;  /* 0x0060000002027812 */ /* 0x000fe200078ec0ff */
[----:B------:R-:W-:Y:S01]  /*5f30*/  IMAD.MOV.U32 R90, RZ, RZ, 0x50 ;  /* 0x00000050ff5a7424 */ /* 0x000fe200078e00ff */
[----:B------:R-:W-:Y:S01]  /*5f40*/  ULEA UR4, UR37, UR4, 0x18 ;  /* 0x0000000425047291 */ /* 0x000fe2000f8ec0ff */
[----:B------:R-:W-:Y:S01]  /*5f50*/  LOP3.LUT R91, R91, 0x307c, R0, 0xc8, !PT ;  /* 0x0000307c5b5b7812 */ /* 0x000fe200078ec800 */
[----:B------:R-:W3:Y:S01]  /*5f60*/  LDCU UR5, c[0x0][0x370] ;  /* 0x00006e00ff0577ac */ /* 0x000ee20008000800 */
[----:B------:R-:W-:-:S02]  /*5f70*/  LOP3.LUT R93, R93, 0x60, RZ, 0xc0, !PT ;  /* 0x000000605d5d7812 */ /* 0x000fc400078ec0ff */
[----:B------:R-:W-:Y:S01]  /*5f80*/  CS2R R88, SRZ ;  /* 0x0000000000587805 */ /* 0x000fe2000001ff00 */
[----:B------:R-:W4:Y:S01]  /*5f90*/  LDC.64 R74, c[0x0][0xaa8] ;  /* 0x0002aa00ff4a7b82 */ /* 0x000f220000000a00 */
[----:B------:R-:W-:Y:S01]  /*5fa0*/  SEL R92, R92, 0x18, !P3 ;  /* 0x000000185c5c7807 */ /* 0x000fe20005800000 */
[----:B------:R-:W2:Y:S01]  /*5fb0*/  LDCU.64 UR58, c[0x0][0x348] ;  /* 0x00006900ff3a77ac */ /* 0x000ea20008000a00 */
[----:B------:R-:W-:Y:S01]  /*5fc0*/  SEL R90, R90, 0x30, !P4 ;  /* 0x000000305a5a7807 */ /* 0x000fe20006000000 */
[----:B------:R-:W-:Y:S01]  /*5fd0*/  UMOV UR56, 0x1 ;  /* 0x0000000100387882 */ /* 0x000fe20000000000 */
[----:B------:R-:W2:Y:S01]  /*5fe0*/  LDCU UR45, c[0x0][0xd0c] ;  /* 0x0001a180ff2d77ac */ /* 0x000ea20008000800 */
[----:B------:R-:W2:Y:S01]  /*5ff0*/  LDS R3, [UR4+0x100] ;  /* 0x00010004ff037984 */ /* 0x000ea20008000800 */
[----:B-1----:R-:W-:Y:S02]  /*6000*/  IMAD.U32 R82, RZ, RZ, UR6 ;  /* 0x00000006ff527e24 */ /* 0x002fe4000f8e00ff */
[----:B------:R-:W-:Y:S01]  /*6010*/  IMAD.U32 R81, RZ, RZ, UR7 ;  /* 0x00000007ff517e24 */ /* 0x000fe2000f8e00ff */
[----:B------:R-:W1:Y:S01]  /*6020*/  LDCU.64 UR6, c[0x0][0xa90] ;  /* 0x00015200ff0677ac */ /* 0x000e620008000a00 */
[----:B---3--:R-:W-:Y:S01]  /*6030*/  IMAD.U32 R85, RZ, RZ, UR5 ;  /* 0x00000005ff557e24 */ /* 0x008fe2000f8e00ff */
[----:B------:R-:W-:Y:S01]  /*6040*/  UIADD3 UR4, UPT, UPT, UR4, 0x200, URZ ;  /* 0x0000020004047890 */ /* 0x000fe2000fffe0ff */
[----:B------:R-:W3:Y:S05]  /*6050*/  LDCU UR41, c[0x0][0xd30] ;  /* 0x0001a600ff2977ac */ /* 0x000eea0008000800 */
[----:B------:R-:W-:Y:S01]  /*6060*/  IMAD.U32 R95, RZ, RZ, UR4 ;  /* 0x00000004ff5f7e24 */ /* 0x000fe2000f8e00ff */
[----:B------:R-:W-:Y:S01]  /*6070*/  IADD3 R91, PT, PT, R91, UR4, RZ ;  /* 0x000000045b5b7c10 */ /* 0x000fe2000fffe0ff */
[----:B------:R-:W2:Y:S01]  /*6080*/  LDCU.64 UR42, c[0x0][0xd28] ;  /* 0x0001a500ff2a77ac */ /* 0x000ea20008000a00 */
[----:B------:R-:W2:Y:S01]  /*6090*/  LDCU.128 UR60, c[0x0][0xd10] ;  /* 0x0001a200ff3c77ac */ /* 0x000ea20008000c00 */
[----:B-1----:R-:W-:Y:S01]  /*60a0*/  MOV R84, UR6 ;  /* 0x0000000600547c02 */ /* 0x002fe20008000f00 */
[----:B------:R-:W-:Y:S01]  /*60b0*/  IMAD.U32 R83, RZ, RZ, UR7 ;  /* 0x00000007ff537e24 */ /* 0x000fe2000f8e00ff */
[----:B------:R-:W1:Y:S01]  /*60c0*/  LDCU UR57, c[0x0][0x374] ;  /* 0x00006e80ff3977ac */ /* 0x000e620008000800 */
[----:B------:R-:W-:Y:S01]  /*60d0*/  UMOV UR37, URZ ;  /* 0x000000ff00257c82 */ /* 0x000fe20008000000 */
[----:B------:R-:W-:Y:S01]  /*60e0*/  UMOV UR52, URZ ;  /* 0x000000ff00347c82 */ /* 0x000fe20008000000 */
[----:B------:R-:W-:Y:S01]  /*60f0*/  UMOV UR55, URZ ;  /* 0x000000ff00377c82 */ /* 0x000fe20008000000 */
[----:B------:R-:W-:Y:S01]  /*6100*/  UMOV UR53, URZ ;  /* 0x000000ff00357c82 */ /* 0x000fe20008000000 */
[----:B--23--:R-:W-:-:S07]  /*6110*/  IMAD.IADD R2, R3, 0x1, R2 ;  /* 0x0000000103027824 */ /* 0x00cfce00078e0202 */
.L_x_166:
[----:B------:R-:W2:Y:S01]  /*6120*/  S2UR UR40, SR_CgaCtaId ;  /* 0x00000000002879c3 */ /* 0x000ea20000008800 */
[----:B------:R-:W-:Y:S01]  /*6130*/  UMOV UR4, 0x400 ;  /* 0x0000040000047882 */ /* 0x000fe20000000000 */
[----:B------:R-:W-:Y:S01]  /*6140*/  SHF.L.U32 R3, R89, 0x1f, RZ ;  /* 0x0000001f59037819 */ /* 0x000fe200000006ff */
[----:B--2---:R-:W-:Y:S06]  /*6150*/  ULEA UR47, UR40, UR4, 0x18 ;  /* 0x00000004282f7291 */ /* 0x004fec000f8ec0ff */
[C---:B------:R-:W-:Y:S02]  /*6160*/  LEA R0, R88.reuse, UR47, 0x3 ;  /* 0x0000002f58007c11 */ /* 0x040fe4000f8e18ff */
[----:B------:R-:W-:Y:S02]  /*6170*/  LEA R5, R88, UR47, 0x4 ;  /* 0x0000002f58057c11 */ /* 0x000fe4000f8e20ff */
[----:B------:R-:W2:Y:S02]  /*6180*/  SYNCS.PHASECHK.TRANS64.TRYWAIT P0, [R0+URZ+0x80], R3 ;  /* 0x00008003000075a7 */ /* 0x000ea400080011ff */
[----:B--23--:R-:W-:Y:S05]  /*6190*/  @!P0 BRA `(.L_x_76) ;  /* 0x0000009400548947 */ /* 0x00cfea0003800000 */
.L_x_212:
[----:B------:R-:W-:Y:S01]  /*61a0*/  R2UR UR7, R94 ;  /* 0x000000005e0772ca */ /* 0x000fe200000e0000 */
[----:B------:R-:W3:Y:S01]  /*61b0*/  LDS.128 R4, [R5+0xe0] ;  /* 0x0000e00005047984 */ /* 0x000ee20000000c00 */
[----:B--2---:R-:W-:Y:S01]  /*61c0*/  VIADD R0, R0, 0x90 ;  /* 0x0000009000007836 */ /* 0x004fe20000000000 */
[----:B------:R-:W-:Y:S04]  /*61d0*/  UISETP.GE.AND UP0, UPT, UR44, 0x1, UPT ;  /* 0x000000012c00788c */ /* 0x000fe8000bf06270 */
[----:B------:R-:W-:Y:S01]  /*61e0*/  PRMT R0, RZ, 0x654, R0 ;  /* 0x00000654ff007816 */ /* 0x000fe20000000000 */
[----:B------:R-:W-:Y:S01]  /*61f0*/  @!PT LDS RZ, [RZ] ;  /* 0x00000000fffff984 */ /* 0x000fe20000000800 */
[----:B------:R-:W-:Y:S01]  /*6200*/  @!PT LDS RZ, [RZ] ;  /* 0x00000000fffff984 */ /* 0x000fe20000000800 */
[----:B------:R-:W-:Y:S01]  /*6210*/  @!PT LDS RZ, [RZ] ;  /* 0x00000000fffff984 */ /* 0x000fe20000000800 */
[----:B------:R-:W-:Y:S01]  /*6220*/  @!PT LDS RZ, [RZ] ;  /* 0x00000000fffff984 */ /* 0x000fe20000000800 */
[----:B------:R2:W-:Y:S06]  /*6230*/  MEMBAR.ALL.CTA ;  /* 0x0000000000007992 */ /* 0x0005ec0000008000 */
[----:B--2---:R-:W2:Y:S02]  /*6240*/  FENCE.VIEW.ASYNC.S ;  /* 0x00000000000073c6 */ /* 0x004ea40000000000 */
[----:B--2---:R2:W-:Y:S01]  /*6250*/  SYNCS.ARRIVE.TRANS64.RED.A1T0 RZ, [R0+URZ], RZ ;  /* 0x000000ff00ff79a7 */ /* 0x0045e200081004ff */
[----:B---3--:R-:W-:Y:S11]  /*6260*/  LOP3.LUT P0, RZ, R6, 0x1, RZ, 0xc0, !PT ;  /* 0x0000000106ff7812 */ /* 0x008ff6000780c0ff */
[----:B------:R-:W-:Y:S02]  /*6270*/  @!UPT UIADD3 URZ, UPT, UPT, URZ, URZ, URZ ;  /* 0x000000fffffff290 */ /* 0x000fe4000fffe0ff */
[----:B------:R-:W-:Y:S01]  /*6280*/  VOTEU.ANY UP1, P0 ;  /* 0x0000000000ff7886 */ /* 0x000fe20000020100 */
[----:B------:R-:W-:Y:S01]  /*6290*/  PLOP3.LUT P0, PT, PT, PT, UP1, 0x80, 0x8 ;  /* 0x000000000008781c */ /* 0x000fe20003f0f018 */
[----:B------:R-:W-:Y:S06]  /*62a0*/  UP2UR UR4, UPR, URZ, 0x2 ;  /* 0x00000002ff047883 */ /* 0x000fec0008000000 */
[----:B------:R-:W-:Y:S06]  /*62b0*/  IMAD.U32 R96, RZ, RZ, UR4 ;  /* 0x00000004ff607e24 */ /* 0x000fec000f8e00ff */
[----:B------:R-:W-:Y:S02]  /*62c0*/  @P0 SHF.R.U32.HI R3, RZ, 0x10, R5 ;  /* 0x00000010ff030819 */ /* 0x000fe40000011605 */
[----:B------:R-:W-:Y:S02]  /*62d0*/  @P0 MOV R8, R4 ;  /* 0x0000000400080202 */ /* 0x000fe40000000f00 */
[----:B------:R-:W-:Y:S02]  /*62e0*/  @P0 R2UR UR4, R3 ;  /* 0x00000000030402ca */ /* 0x000fe400000e0000 */
[----:B------:R-:W-:Y:S02]  /*62f0*/  @P0 LOP3.LUT R4, R5, 0xffff, RZ, 0xc0, !PT ;  /* 0x0000ffff05040812 */ /* 0x000fe400078ec0ff */
[----:B------:R-:W-:Y:S02]  /*6300*/  @P0 R2UR UR6, R8 ;  /* 0x00000000080602ca */ /* 0x000fe400000e0000 */
[----:B------:R-:W-:Y:S07]  /*6310*/  @P0 R2UR UR5, R4 ;  /* 0x00000000040502ca */ /* 0x000fee00000e0000 */
[----:B------:R-:W-:Y:S02]  /*6320*/  @UP1 UMOV UR7, UR4 ;  /* 0x0000000400071c82 */ /* 0x000fe40008000000 */
[----:B------:R-:W-:Y:S02]  /*6330*/  IMAD.U32 R94, RZ, RZ, UR7 ;  /* 0x00000007ff5e7e24 */ /* 0x000fe4000f8e00ff */
[----:B------:R-:W-:Y:S02]  /*6340*/  @UP1 UMOV UR39, UR6 ;  /* 0x0000000600271c82 */ /* 0x000fe40008000000 */
[----:B------:R-:W-:Y:S01]  /*6350*/  @UP1 UMOV UR38, UR5 ;  /* 0x0000000500261c82 */ /* 0x000fe20008000000 */
[----:B--2---:R-:W-:Y:S05]  /*6360*/  BRA.U !UP0, `(.L_x_77) ;  /* 0x0000000108d07547 */ /* 0x004fea000b800000 */
[----:B------:R-:W2:Y:S01]  /*6370*/  LDCU UR14, c[0x0][0xd20] ;  /* 0x0001a400ff0e77ac */ /* 0x000ea20008000800 */
[----:B------:R-:W-:Y:S01]  /*6380*/  R2UR UR10, R85 ;  /* 0x00000000550a72ca */ /* 0x000fe200000e0000 */
[----:B-1----:R-:W-:Y:S02]  /*6390*/  UIMAD.WIDE.U32 UR4, UR57, UR63, URZ ;  /* 0x0000003f390472a5 */ /* 0x002fe4000f8e00ff */
[----:B------:R-:W-:Y:S02]  /*63a0*/  UISETP.NE.AND UP0, UPT, UR62, 0x1, UPT ;  /* 0x000000013e00788c */ /* 0x000fe4000bf05270 */
[----:B------:R-:W-:Y:S02]  /*63b0*/  UIMAD.WIDE.U32 UR8, UR38, UR63, URZ ;  /* 0x0000003f260872a5 */ /* 0x000fe4000f8e00ff */
[----:B------:R-:W-:Y:S02]  /*63c0*/  UISETP.NE.AND UP1, UPT, UR45, 0x1, UPT ;  /* 0x000000012d00788c */ /* 0x000fe4000bf25270 */
[----:B------:R-:W-:Y:S04]  /*63d0*/  UIMAD.WIDE.U32 UR12, UR39, UR60, URZ ;  /* 0x0000003c270c72a5 */ /* 0x000fe8000f8e00ff */
[----:B------:R-:W-:Y:S02]  /*63e0*/  UIMAD.WIDE.U32 UR6, UR10, UR60, URZ ;  /* 0x0000003c0a0672a5 */ /* 0x000fe4000f8e00ff */
[----:B------:R-:W-:Y:S01]  /*63f0*/  UISETP.NE.AND UP2, UPT, UR44, 0x1, UPT ;  /* 0x000000012c00788c */ /* 0x000fe2000bf45270 */
[----:B------:R-:W-:Y:S02]  /*6400*/  UMOV UR4, UR5 ;  /* 0x0000000500047c82 */ /* 0x000fe40008000000 */
[----:B--2---:R-:W-:Y:S03]  /*6410*/  USHF.R.U32.HI UR5, URZ, UR14, UR4 ;  /* 0x0000000eff057299 */ /* 0x004fe60008011604 */
[----:B------:R-:W-:Y:S02]  /*6420*/  UMOV UR4, UR7 ;  /* 0x0000000700047c82 */ /* 0x000fe40008000000 */
[----:B------:R-:W-:Y:S02]  /*6430*/  USHF.R.U32.HI UR7, URZ, UR61, UR4 ;  /* 0x0000003dff077299 */ /* 0x000fe40008011604 */
[----:B------:R-:W-:Y:S02]  /*6440*/  USEL UR4, UR57, UR5, !UP0 ;  /* 0x0000000539047287 */ /* 0x000fe4000c000000 */
[----:B------:R-:W-:Y:S01]  /*6450*/  USEL UR7, UR10, UR7, !UP1 ;  /* 0x000000070a077287 */ /* 0x000fe2000c800000 */
[----:B------:R-:W-:Y:S01]  /*6460*/  UMOV UR5, UR9 ;  /* 0x0000000900057c82 */ /* 0x000fe20008000000 */
[----:B------:R-:W-:Y:S02]  /*6470*/  UIMAD.WIDE.U32 UR8, UR4, UR42, URZ ;  /* 0x0000002a040872a5 */ /* 0x000fe4000f8e00ff */
[----:B------:R-:W-:Y:S03]  /*6480*/  USHF.R.U32.HI UR6, URZ, UR14, UR5 ;  /* 0x0000000eff067299 */ /* 0x000fe60008011605 */
[----:B------:R-:W-:Y:S01]  /*6490*/  UMOV UR5, UR13 ;  /* 0x0000000d00057c82 */ /* 0x000fe20008000000 */
[----:B------:R-:W-:Y:S02]  /*64a0*/  UIMAD.WIDE.U32 UR12, UR7, UR42, URZ ;  /* 0x0000002a070c72a5 */ /* 0x000fe4000f8e00ff */
[----:B------:R-:W-:Y:S02]  /*64b0*/  USEL UR6, UR38, UR6, !UP0 ;  /* 0x0000000626067287 */ /* 0x000fe4000c000000 */
[----:B------:R-:W-:Y:S01]  /*64c0*/  USHF.R.U32.HI UR5, URZ, UR61, UR5 ;  /* 0x0000003dff057299 */ /* 0x000fe20008011605 */
[----:B------:R-:W-:Y:S02]  /*64d0*/  UMOV UR8, UR9 ;  /* 0x0000000900087c82 */ /* 0x000fe40008000000 */
[----:B------:R-:W-:Y:S02]  /*64e0*/  @UP2 USHF.R.U32.HI UR4, URZ, UR43, UR8 ;  /* 0x0000002bff042299 */ /* 0x000fe40008011608 */
[----:B------:R-:W-:Y:S02]  /*64f0*/  USEL UR5, UR39, UR5, !UP1 ;  /* 0x0000000527057287 */ /* 0x000fe4000c800000 */
[----:B------:R-:W-:Y:S01]  /*6500*/  UIMAD UR4, UR44, UR4, URZ ;  /* 0x000000042c0472a4 */ /* 0x000fe2000f8e02ff */
[----:B------:R-:W-:Y:S01]  /*6510*/  UMOV UR8, UR13 ;  /* 0x0000000d00087c82 */ /* 0x000fe20008000000 */
[----:B------:R-:W-:Y:S02]  /*6520*/  UIMAD.WIDE.U32 UR12, UR6, UR42, URZ ;  /* 0x0000002a060c72a5 */ /* 0x000fe4000f8e00ff */
[----:B------:R-:W-:Y:S02]  /*6530*/  @UP2 USHF.R.U32.HI UR7, URZ, UR43, UR8 ;  /* 0x0000002bff072299 */ /* 0x000fe40008011608 */
[----:B------:R-:W-:Y:S02]  /*6540*/  UISETP.GE.AND UP0, UPT, UR6, UR4, UPT ;  /* 0x000000040600728c */ /* 0x000fe4000bf06270 */
[----:B------:R-:W-:Y:S01]  /*6550*/  UIMAD UR8, UR44, UR7, URZ ;  /* 0x000000072c0872a4 */ /* 0x000fe2000f8e02ff */
[----:B------:R-:W-:Y:S03]  /*6560*/  UMOV UR4, UR13 ;  /* 0x0000000d00047c82 */ /* 0x000fe60008000000 */
[----:B------:R-:W-:Y:S02]  /*6570*/  UISETP.GE.OR UP0, UPT, UR5, UR8, UP0 ;  /* 0x000000080500728c */ /* 0x000fe40008706670 */
[----:B------:R-:W-:Y:S02]  /*6580*/  USHF.R.U32.HI UR4, URZ, UR43, UR4 ;  /* 0x0000002bff047299 */ /* 0x000fe40008011604 */
[----:B------:R-:W-:Y:S02]  /*6590*/  UIMAD.WIDE.U32 UR8, UR5, UR42, URZ ;  /* 0x0000002a050872a5 */ /* 0x000fe4000f8e00ff */
[----:B------:R-:W-:Y:S02]  /*65a0*/  USEL UR12, UR6, UR4, !UP2 ;  /* 0x00000004060c7287 */ /* 0x000fe4000d000000 */
[----:B------:R-:W-:Y:S02]  /*65b0*/  UIADD3 UR8, UPT, UPT, -UR5, URZ, URZ ;  /* 0x000000ff05087290 */ /* 0x000fe4000fffe1ff */
[----:B------:R-:W-:Y:S01]  /*65c0*/  UIADD3 UR10, UPT, UPT, -UR12, URZ, URZ ;  /* 0x000000ff0c0a7290 */ /* 0x000fe2000fffe1ff */
[----:B------:R-:W-:Y:S01]  /*65d0*/  @!UP0 UMOV UR4, UR9 ;  /* 0x0000000900048c82 */ /* 0x000fe20008000000 */
[----:B------:R-:W-:Y:S02]  /*65e0*/  UIADD3 UR9, UPT, UPT, -UR6, URZ, URZ ;  /* 0x000000ff06097290 */ /* 0x000fe4000fffe1ff */
[----:B------:R-:W-:Y:S02]  /*65f0*/  @!UP0 USHF.R.U32.HI UR4, URZ, UR43, UR4 ;  /* 0x0000002bff048299 */ /* 0x000fe40008011604 */
[----:B------:R-:W-:Y:S02]  /*6600*/  UIMAD UR10, UR44, UR10, UR6 ;  /* 0x0000000a2c0a72a4 */ /* 0x000fe4000f8e0206 */
[----:B------:R-:W-:Y:S04]  /*6610*/  @!UP0 USEL UR4, UR5, UR4, !UP2 ;  /* 0x0000000405048287 */ /* 0x000fe8000d000000 */
[----:B------:R-:W-:Y:S02]  /*6620*/  @!UP0 UIMAD UR10, UR7, UR10, UR4 ;  /* 0x0000000a070a82a4 */ /* 0x000fe4000f8e0204 */
[----:B------:R-:W-:Y:S02]  /*6630*/  @!UP0 UIADD3 UR12, UPT, UPT, UR12, -UR4, URZ ;  /* 0x800000040c0c8290 */ /* 0x000fe4000fffe0ff */
[----:B------:R-:W-:Y:S02]  /*6640*/  UIMAD UR7, UR45, UR8, UR39 ;  /* 0x000000082d0772a4 */ /* 0x000fe4000f8e0227 */
[----:B------:R-:W-:Y:S02]  /*6650*/  @!UP0 UIMAD UR6, UR12, UR44, UR5 ;  /* 0x0000002c0c0682a4 */ /* 0x000fe4000f8e0205 */
[----:B------:R-:W-:Y:S01]  /*6660*/  UIMAD UR4, UR62, UR9, UR38 ;  /* 0x000000093e0472a4 */ /* 0x000fe2000f8e0226 */
[----:B------:R-:W-:Y:S02]  /*6670*/  @!UP0 UMOV UR5, UR10 ;  /* 0x0000000a00058c82 */ /* 0x000fe40008000000 */
[----:B------:R-:W-:Y:S02]  /*6680*/  UIMAD UR39, UR5, UR45, UR7 ;  /* 0x0000002d052772a4 */ /* 0x000fe4000f8e0207 */
[----:B------:R-:W-:Y:S11]  /*6690*/  UIMAD UR38, UR6, UR62, UR4 ;  /* 0x0000003e062672a4 */ /* 0x000ff6000f8e0204 */
[----:B------:R-:W-:Y:S01]  /*66a0*/  @!UPT UIADD3 URZ, UPT, UPT, URZ, URZ, URZ ;  /* 0x000000fffffff290 */ /* 0x000fe2000fffe0ff */
.L_x_77:
[----:B------:R-:W-:Y:S01]  /*66b0*/  UISETP.NE.AND UP0, UPT, UR41, 0x1, UPT ;  /* 0x000000012900788c */ /* 0x000fe2000bf05270 */
[----:B------:R-:W-:Y:S01]  /*66c0*/  R2UR UR16, R95 ;  /* 0x000000005f1072ca */ /* 0x000fe200000e0000 */
[----:B------:R-:W-:Y:S01]  /*66d0*/  USHF.L.U32 UR49, UR11, 0x7, URZ ;  /* 0x000000070b317899 */ /* 0x000fe200080006ff */
[----:B------:R-:W-:Y:S01]  /*66e0*/  IADD3 R88, PT, PT, R88, 0x1, RZ ;  /* 0x0000000158587810 */ /* 0x000fe20007ffe0ff */
[----:B------:R-:W-:Y:S07]  /*66f0*/  USHF.L.U32 UR54, UR25, 0x8, URZ ;  /* 0x0000000819367899 */ /* 0x000fee00080006ff */
[----:B------:R-:W2:Y:S01]  /*6700*/  @!UP0 LDCU.128 UR12, c[0x0][0xd10] ;  /* 0x0001a200ff0c87ac */ /* 0x000ea20008000c00 */
[----:B------:R-:W3:Y:S01]  /*6710*/  @!UP0 LDCU UR5, c[0x0][0xd0c] ;  /* 0x0001a180ff0587ac */ /* 0x000ee20008000800 */
[----:B------:R-:W1:Y:S01]  /*6720*/  @!UP0 LDCU UR10, c[0x0][0xd20] ;  /* 0x0001a400ff0a87ac */ /* 0x000e620008000800 */
[----:B--2---:R-:W-:Y:S02]  /*6730*/  UIMAD.WIDE.U32 UR8, UR39, UR12, URZ ;  /* 0x0000000c270872a5 */ /* 0x004fe4000f8e00ff */
[----:B------:R-:W-:Y:S02]  /*6740*/  UIMAD.WIDE.U32 UR6, UR38, UR15, URZ ;  /* 0x0000000f260672a5 */ /* 0x000fe4000f8e00ff */
[----:B------:R-:W-:Y:S03]  /*6750*/  @!UP0 UISETP.NE.AND UP1, UPT, UR14, 0x1, UPT ;  /* 0x000000010e00888c */ /* 0x000fe6000bf25270 */
[----:B------:R-:W-:Y:S01]  /*6760*/  @!UP0 UMOV UR4, UR9 ;  /* 0x0000000900048c82 */ /* 0x000fe20008000000 */
[----:B---3--:R-:W-:Y:S02]  /*6770*/  @!UP0 UISETP.NE.AND UP2, UPT, UR5, 0x1, UPT ;  /* 0x000000010500888c */ /* 0x008fe4000bf45270 */
[----:B------:R-:W-:Y:S01]  /*6780*/  @!UP0 USHF.R.U32.HI UR4, URZ, UR13, UR4 ;  /* 0x0000000dff048299 */ /* 0x000fe20008011604 */
[----:B------:R-:W-:Y:S02]  /*6790*/  @!UP0 UMOV UR6, UR7 ;  /* 0x0000000700068c82 */ /* 0x000fe40008000000 */
[----:B-1----:R-:W-:Y:S02]  /*67a0*/  @!UP0 USHF.R.U32.HI UR6, URZ, UR10, UR6 ;  /* 0x0000000aff068299 */ /* 0x002fe40008011606 */
[----:B------:R-:W-:Y:S02]  /*67b0*/  @!UP0 USEL UR7, UR39, UR4, !UP2 ;  /* 0x0000000427078287 */ /* 0x000fe4000d000000 */
[----:B------:R-:W-:Y:S04]  /*67c0*/  @!UP0 USEL UR6, UR38, UR6, !UP1 ;  /* 0x0000000626068287 */ /* 0x000fe8000c800000 */
[----:B------:R-:W-:Y:S02]  /*67d0*/  @!UP0 UIADD3 UR4, UPT, UPT, -UR7, UR6, URZ ;  /* 0x0000000607048290 */ /* 0x000fe4000fffe1ff */
[----:B------:R-:W-:Y:S02]  /*67e0*/  @!UP0 UIADD3 UR6, UPT, UPT, UR7, -UR6, URZ ;  /* 0x8000000607068290 */ /* 0x000fe4000fffe0ff */
[----:B------:R-:W-:Y:S02]  /*67f0*/  @!UP0 UIMAD UR39, UR4, UR5, UR39 ;  /* 0x00000005042782a4 */ /* 0x000fe4000f8e0227 */
[----:B------:R-:W-:Y:S02]  /*6800*/  @!UP0 UIMAD UR38, UR6, UR14, UR38 ;  /* 0x0000000e062682a4 */ /* 0x000fe4000f8e0226 */
[----:B------:R-:W-:Y:S09]  /*6810*/  ULOP3.LUT UP0, URZ, UR16, 0x1f0, URZ, 0xc0, !UPT ;  /* 0x000001f010ff7892 */ /* 0x000ff2000f80c0ff */
[----:B------:R-:W-:Y:S05]  /*6820*/  BRA.U !UP0, `(.L_x_78) ;  /* 0x00000001087c7547 */ /* 0x000fea000b800000 */
[----:B------:R-:W1:Y:S01]  /*6830*/  LDCU.64 UR8, c[0x4][0x80] ;  /* 0x01001000ff0877ac */ /* 0x000e620008000a00 */
[----:B------:R-:W-:Y:S01]  /*6840*/  MOV R16, 0x0 ;  /* 0x0000000000107802 */ /* 0x000fe20000000f00 */
[----:B------:R-:W-:Y:S02]  /*6850*/  HFMA2 R12, -RZ, RZ, 0, 5.9604644775390625e-08 ;  /* 0x00000001ff0c7431 */ /* 0x000fe400000001ff */
[----:B------:R-:W-:Y:S01]  /*6860*/  IMAD.MOV.U32 R8, RZ, RZ, 0x70 ;  /* 0x00000070ff087424 */ /* 0x000fe200078e00ff */
[----:B------:R2:W3:Y:S01]  /*6870*/  LDC.64 R14, c[0x4][R16] ;  /* 0x01000000100e7b82 */ /* 0x0004e20000000a00 */
[----:B------:R-:W4:Y:S01]  /*6880*/  LDCU.64 UR6, c[0x4][0x88] ;  /* 0x01001100ff0677ac */ /* 0x000f220008000a00 */
[----:B------:R-:W-:Y:S01]  /*6890*/  IMAD.MOV.U32 R13, RZ, RZ, RZ ;  /* 0x000000ffff0d7224 */ /* 0x000fe200078e00ff */
[----:B------:R-:W2:Y:S01]  /*68a0*/  LDCU.64 UR4, c[0x4][0x8] ;  /* 0x01000100ff0477ac */ /* 0x000ea20008000a00 */
[----:B-1----:R-:W-:Y:S01]  /*68b0*/  MOV R5, UR9 ;  /* 0x0000000900057c02 */ /* 0x002fe20008000f00 */
[----:B------:R-:W-:Y:S01]  /*68c0*/  IMAD.U32 R4, RZ, RZ, UR8 ;  /* 0x00000008ff047e24 */ /* 0x000fe2000f8e00ff */
[----:B----4-:R-:W-:Y:S01]  /*68d0*/  MOV R7, UR7 ;  /* 0x0000000700077c02 */ /* 0x010fe20008000f00 */
[----:B------:R-:W-:Y:S01]  /*68e0*/  IMAD.U32 R6, RZ, RZ, UR6 ;  /* 0x00000006ff067e24 */ /* 0x000fe2000f8e00ff */
[----:B--2---:R-:W-:Y:S01]  /*68f0*/  MOV R11, UR5 ;  /* 0x00000005000b7c02 */ /* 0x004fe20008000f00 */
[----:B------:R-:W-:Y:S02]  /*6900*/  IMAD.U32 R10, RZ, RZ, UR4 ;  /* 0x00000004ff0a7e24 */ /* 0x000fe4000f8e00ff */
[----:B------:R-:W-:Y:S07]  /*6910*/  LEPC R20, `(.L_x_79) ;  /* 0x000000001014794e */ /* 0x000fee0000000000 */
[----:B---3-5:R-:W-:Y:S05]  /*6920*/  CALL.ABS.NOINC R14 ;  /* 0x000000000e007343 */ /* 0x028fea0003c00000 */
.L_x_79:
[----:B------:R-:W1:Y:S01]  /*6930*/  LDCU.64 UR8, c[0x4][0x80] ;  /* 0x01001000ff0877ac */ /* 0x000e620008000a00 */
[----:B------:R-:W2:Y:S01]  /*6940*/  LDC.64 R16, c[0x4][R16] ;  /* 0x0100000010107b82 */ /* 0x000ea20000000a00 */
[----:B------:R-:W-:Y:S02]  /*6950*/  HFMA2 R12, -RZ, RZ, 0, 5.9604644775390625e-08 ;  /* 0x00000001ff0c7431 */ /* 0x000fe400000001ff */
[----:B------:R-:W-:Y:S02]  /*6960*/  IMAD.MOV.U32 R8, RZ, RZ, 0x70 ;  /* 0x00000070ff087424 */ /* 0x000fe400078e00ff */
[----:B------:R-:W-:Y:S01]  /*6970*/  IMAD.MOV.U32 R13, RZ, RZ, RZ ;  /* 0x000000ffff0d7224 */ /* 0x000fe200078e00ff */
[----:B------:R-:W3:Y:S01]  /*6980*/  LDCU.64 UR6, c[0x4][0x88] ;  /* 0x01001100ff0677ac */ /* 0x000ee20008000a00 */
[----:B------:R-:W4:Y:S01]  /*6990*/  LDCU.64 UR4, c[0x4][0x8] ;  /* 0x01000100ff0477ac */ /* 0x000f220008000a00 */
[----:B-1----:R-:W-:Y:S02]  /*69a0*/  MOV R4, UR8 ;  /* 0x0000000800047c02 */ /* 0x002fe40008000f00 */
[----:B------:R-:W-:Y:S02]  /*69b0*/  MOV R5, UR9 ;  /* 0x0000000900057c02 */ /* 0x000fe40008000f00 */
[----:B---3--:R-:W-:Y:S01]  /*69c0*/  MOV R7, UR7 ;  /* 0x0000000700077c02 */ /* 0x008fe20008000f00 */
[----:B------:R-:W-:Y:S01]  /*69d0*/  IMAD.U32 R6, RZ, RZ, UR6 ;  /* 0x00000006ff067e24 */ /* 0x000fe2000f8e00ff */
[----:B----4-:R-:W-:Y:S01]  /*69e0*/  MOV R11, UR5 ;  /* 0x00000005000b7c02 */ /* 0x010fe20008000f00 */
[----:B------:R-:W-:Y:S02]  /*69f0*/  IMAD.U32 R10, RZ, RZ, UR4 ;  /* 0x00000004ff0a7e24 */ /* 0x000fe4000f8e00ff */
[----:B------:R-:W-:Y:S07]  /*6a00*/  LEPC R20, `(.L_x_78) ;  /* 0x000000001014794e */ /* 0x000fee0000000000 */
[----:B--2---:R-:W-:Y:S05]  /*6a10*/  CALL.ABS.NOINC R16 ;  /* 0x0000000010007343 */ /* 0x004fea0003c00000 */
.L_x_78:
[----:B------:R-:W-:Y:S02]  /*6a20*/  R2UR UR8, R86 ;  /* 0x00000000560872ca */ /* 0x000fe400000e0000 */
[----:B------:R-:W-:Y:S02]  /*6a30*/  R2UR UR7, R84 ;  /* 0x00000000540772ca */ /* 0x000fe400000e0000 */
[----:B------:R-:W-:Y:S02]  /*6a40*/  R2UR UR6, R83 ;  /* 0x00000000530672ca */ /* 0x000fe400000e0000 */
[----:B------:R-:W-:Y:S02]  /*6a50*/  R2UR UR5, R82 ;  /* 0x00000000520572ca */ /* 0x000fe400000e0000 */
[----:B------:R-:W-:Y:S02]  /*6a60*/  R2UR UR4, R81 ;  /* 0x00000000510472ca */ /* 0x000fe400000e0000 */
[----:B------:R-:W-:Y:S03]  /*6a70*/  ISETP.NE.U32.AND P4, PT, R76, RZ, PT ;  /* 0x000000ff4c00720c */ /* 0x000fe60003f85070 */
[----:B------:R-:W-:Y:S01]  /*6a80*/  UISETP.NE.AND UP2, UPT, UR8, URZ, UPT ;  /* 0x000000ff0800728c */ /* 0x000fe2000bf45270 */
[----:B------:R-:W-:Y:S01]  /*6a90*/  ISETP.NE.AND.EX P4, PT, R77, RZ, PT, P4 ;  /* 0x000000ff4d00720c */ /* 0x000fe20003f85340 */
[----:B------:R-:W-:Y:S04]  /*6aa0*/  UISETP.NE.U32.AND UP0, UPT, UR7, URZ, UPT ;  /* 0x000000ff0700728c */ /* 0x000fe8000bf05070 */
[----:B------:R-:W-:Y:S01]  /*6ab0*/  ISETP.NE.U32.AND P2, PT, RZ, UR5, PT ;  /* 0x00000005ff007c0c */ /* 0x000fe2000bf45070 */
[----:B------:R-:W-:Y:S01]  /*6ac0*/  UISETP.NE.AND.EX UP1, UPT, UR6, URZ, UPT, UP0 ;  /* 0x000000ff0600728c */ /* 0x000fe2000bf25300 */
[----:B------:R-:W-:Y:S01]  /*6ad0*/  PLOP3.LUT P1, PT, PT, PT, UP2, 0x80, 0x8 ;  /* 0x000000000008781c */ /* 0x000fe20003f2f028 */
[----:B------:R-:W-:Y:S01]  /*6ae0*/  UPLOP3.LUT UP0, UPT, UPT, UPT, UPT, 0x40, 0x4 ;  /* 0x000000000004789c */ /* 0x000fe20003f0e870 */
[----:B------:R-:W-:Y:S01]  /*6af0*/  ISETP.NE.AND.EX P2, PT, RZ, UR4, PT, P2 ;  /* 0x00000004ff007c0c */ /* 0x000fe2000bf45320 */
[----:B------:R-:W-:Y:S06]  /*6b00*/  @UP2 UPLOP3.LUT UP0, UPT, UPT, UPT, UP1, 0x80, 0x8 ;  /* 0x000000000008289c */ /* 0x000fec0003f0f010 */
[----:B------:R-:W-:Y:S01]  /*6b10*/  PLOP3.LUT P0, PT, PT, PT, UP0, 0x80, 0x8 ;  /* 0x000000000008781c */ /* 0x000fe20003f0f008 */
[----:B------:R-:W-:Y:S01]  /*6b20*/  @!UPT UIADD3 URZ, UPT, UPT, URZ, URZ, URZ ;  /* 0x000000fffffff290 */ /* 0x000fe2000fffe0ff */
[----:B------:R-:W-:Y:S11]  /*6b30*/  BRA.U !UP1, `(.L_x_80) ;  /* 0x0000000109487547 */ /* 0x000ff6000b800000 */
[----:B------:R-:W1:Y:S01]  /*6b40*/  LDCU.64 UR8, c[0x0][0x358] ;  /* 0x00006b00ff0877ac */ /* 0x000e620008000a00 */
[----:B------:R-:W-:Y:S01]  /*6b50*/  R2UR UR5, R82 ;  /* 0x00000000520572ca */ /* 0x000fe200000e0000 */
[----:B------:R-:W-:Y:S01]  /*6b60*/  IMAD.MOV.U32 R79, RZ, RZ, 0x1 ;  /* 0x00000001ff4f7424 */ /* 0x000fe200078e00ff */
[----:B------:R-:W-:Y:S01]  /*6b70*/  R2UR UR4, R81 ;  /* 0x00000000510472ca */ /* 0x000fe200000e0000 */
[----:B------:R-:W-:Y:S01]  /*6b80*/  IMAD.MOV.U32 R0, RZ, RZ, 0x1 ;  /* 0x00000001ff007424 */ /* 0x000fe200078e00ff */
[----:B------:R-:W-:Y:S09]  /*6b90*/  R2UR UR6, R84 ;  /* 0x00000000540672ca */ /* 0x000ff200000e0000 */
[----:B------:R-:W-:Y:S04]  /*6ba0*/  UISETP.NE.U32.AND UP0, UPT, UR5, URZ, UPT ;  /* 0x000000ff0500728c */ /* 0x000fe8000bf05070 */
[----:B------:R-:W-:Y:S06]  /*6bb0*/  UISETP.NE.AND.EX UP0, UPT, UR4, URZ, UPT, UP0 ;  /* 0x000000ff0400728c */ /* 0x000fec000bf05300 */
[----:B------:R-:W-:Y:S05]  /*6bc0*/  PLOP3.LUT P3, PT, PT, PT, UP0, 0x80, 0x8 ;  /* 0x000000000008781c */ /* 0x000fea0003f6f008 */
[----:B------:R-:W2:Y:S01]  /*6bd0*/  @UP0 LDCU.64 UR4, c[0x0][0xa88] ;  /* 0x00015100ff0407ac */ /* 0x000ea20008000a00 */
[----:B------:R-:W-:Y:S07]  /*6be0*/  @UP0 UIMAD UR6, UR36, UR6, URZ ;  /* 0x00000006240602a4 */ /* 0x000fee000f8e02ff */
[----:B------:R-:W-:Y:S01]  /*6bf0*/  @!P3 PRMT R79, R0, 0x7610, R79 ;  /* 0x00007610004fb816 */ /* 0x000fe2000000004f */
[----:B--2---:R-:W-:Y:S06]  /*6c00*/  @UP0 UIMAD.WIDE UR4, UR6, 0x4, UR4 ;  /* 0x00000004060408a5 */ /* 0x004fec000f8e0204 */
[----:B------:R-:W-:Y:S02]  /*6c10*/  IMAD.U32 R4, RZ, RZ, UR4 ;  /* 0x00000004ff047e24 */ /* 0x000fe4000f8e00ff */
[----:B------:R-:W-:Y:S03]  /*6c20*/  IMAD.U32 R5, RZ, RZ, UR5 ;  /* 0x00000005ff057e24 */ /* 0x000fe6000f8e00ff */
[----:B------:R-:W2:Y:S02]  /*6c30*/  @!UP0 LDCU UR4, c[0x0][0xa80] ;  /* 0x00015000ff0487ac */ /* 0x000ea40008000800 */
[----:B-1---5:R1:W5:Y:S02]  /*6c40*/  @P3 LDG.E R41, desc[UR8][R4.64] ;  /* 0x0000000804293981 */ /* 0x022364000c1e1900 */
[----:B-12---:R-:W-:Y:S02]  /*6c50*/  @!P3 IMAD.U32 R41, RZ, RZ, UR4 ;  /* 0x00000004ff29be24 */ /* 0x006fe4000f8e00ff */
.L_x_80:
[----:B------:R-:W-:Y:S05]  /*6c60*/  @!P4 BRA `(.L_x_81) ;  /* 0x000000000024c947 */ /* 0x000fea0003800000 */
[----:B----4-:R-:W-:Y:S01]  /*6c70*/  ISETP.NE.U32.AND P3, PT, R74, RZ, PT ;  /* 0x000000ff4a00720c */ /* 0x010fe20003f65070 */
[----:B------:R-:W1:Y:S03]  /*6c80*/  LDCU.64 UR4, c[0x0][0x358] ;  /* 0x00006b00ff0477ac */ /* 0x000e660008000a00 */
[----:B------:R-:W-:Y:S11]  /*6c90*/  ISETP.NE.AND.EX P3, PT, R75, RZ, PT, P3 ;  /* 0x000000ff4b00720c */ /* 0x000ff60003f65330 */
[----:B------:R-:W-:Y:S02]  /*6ca0*/  @!UPT UIADD3 URZ, UPT, UPT, URZ, URZ, URZ ;  /* 0x000000fffffff290 */ /* 0x000fe4000fffe0ff */
[----:B------:R-:W2:Y:S01]  /*6cb0*/  @P3 LDC.64 R4, c[0x0][0xaa8] ;  /* 0x0002aa00ff043b82 */ /* 0x000ea20000000a00 */
[----:B------:R-:W-:Y:S04]  /*6cc0*/  @P3 IMAD R0, R76, UR36, RZ ;  /* 0x000000244c003c24 */ /* 0x000fe8000f8e02ff */
[----:B--2---:R-:W-:Y:S05]  /*6cd0*/  @P3 IMAD.WIDE R4, R0, 0x4, R4 ;  /* 0x0000000400043825 */ /* 0x004fea00078e0204 */
[----:B-1---5:R1:W5:Y:S02]  /*6ce0*/  @P3 LDG.E R36, desc[UR4][R4.64] ;  /* 0x0000000404243981 */ /* 0x022364000c1e1900 */
[----:B-1----:R-:W2:Y:S02]  /*6cf0*/  @!P3 LDC R36, c[0x0][0xaa0] ;  /* 0x0002a800ff24bb82 */ /* 0x002ea40000000800 */
.L_x_81:
[----:B-----5:R-:W-:Y:S01]  /*6d00*/  FSETP.NEU.AND P3, PT, R41, RZ, PT ;  /* 0x000000ff2900720b */ /* 0x020fe20003f6d000 */
[----:B------:R-:W-:Y:S01]  /*6d10*/  ULOP3.LUT UR4, UR56, 0x1, URZ, 0x3c, !UPT ;  /* 0x0000000138047892 */ /* 0x000fe2000f8e3cff */
[----:B------:R-:W-:Y:S01]  /*6d20*/  SEL R6, RZ, 0xffffffff, P2 ;  /* 0xffffffffff067807 */ /* 0x000fe20001000000 */
[----:B------:R-:W-:Y:S01]  /*6d30*/  IMAD.U32 R104, RZ, RZ, UR52 ;  /* 0x00000034ff687e24 */ /* 0x000fe2000f8e00ff */
[C---:B------:R-:W-:Y:S01]  /*6d40*/  @P1 LOP3.LUT P2, RZ, R79.reuse, 0xff, RZ, 0xc0, !PT ;  /* 0x000000ff4fff1812 */ /* 0x040fe2000784c0ff */
[----:B------:R-:W-:Y:S01]  /*6d50*/  IMAD.SHL.U32 R99, R90, 0x4, RZ ;  /* 0x000000045a637824 */ /* 0x000fe200078e00ff */
[----:B------:R-:W-:Y:S01]  /*6d60*/  @P1 SEL R5, RZ, 0xffffffff, P3 ;  /* 0xffffffffff051807 */ /* 0x000fe20001800000 */
[----:B------:R-:W-:Y:S01]  /*6d70*/  IMAD.U32 R102, RZ, RZ, UR4 ;  /* 0x00000004ff667e24 */ /* 0x000fe2000f8e00ff */
[----:B------:R-:W-:Y:S01]  /*6d80*/  LOP3.LUT P4, R87, R79, 0xff, RZ, 0xc0, !PT ;  /* 0x000000ff4f577812 */ /* 0x000fe2000788c0ff */
[----:B------:R-:W-:Y:S01]  /*6d90*/  IMAD.SHL.U32 R104, R104, 0x4000, RZ ;  /* 0x0000400068687824 */ /* 0x000fe200078e00ff */
[----:B------:R-:W-:Y:S01]  /*6da0*/  @P0 SEL R5, R6, R5, !P2 ;  /* 0x0000000506050207 */ /* 0x000fe20005000000 */
[----:B------:R-:W-:Y:S01]  /*6db0*/  IMAD.U32 R3, RZ, RZ, UR37 ;  /* 0x00000025ff037e24 */ /* 0x000fe2000f8e00ff */
[----:B------:R-:W-:Y:S01]  /*6dc0*/  PLOP3.LUT P0, PT, PT, PT, UP1, 0x80, 0x8 ;  /* 0x000000000008781c */ /* 0x000fe20003f0f018 */
[----:B------:R-:W-:Y:S01]  /*6dd0*/  IMAD.IADD R107, R91, 0x1, R104 ;  /* 0x000000015b6b7824 */ /* 0x000fe200078e0268 */
[----:B------:R-:W-:Y:S01]  /*6de0*/  @P1 LOP3.LUT R5, R5, 0x1, RZ, 0xc0, !PT ;  /* 0x0000000105051812 */ /* 0x000fe200078ec0ff */
[----:B------:R-:W-:Y:S01]  /*6df0*/  IMAD.SHL.U32 R98, R92, 0x4, RZ ;  /* 0x000000045c627824 */ /* 0x000fe200078e00ff */
[----:B------:R-:W-:Y:S01]  /*6e00*/  BSSY B1, `(.L_x_82) ;  /* 0x000006a000017945 */ /* 0x000fe20003800000 */
[----:B------:R-:W-:Y:S01]  /*6e10*/  IMAD.IADD R105, R107, 0x1, R99 ;  /* 0x000000016b697824 */ /* 0x000fe200078e0263 */
[----:B------:R-:W-:Y:S01]  /*6e20*/  ISETP.NE.U32.OR P5, PT, R5, 0x1, !P1 ;  /* 0x000000010500780c */ /* 0x000fe20004fa5470 */
[----:B------:R-:W-:Y:S01]  /*6e30*/  IMAD.U32 R5, RZ, RZ, UR52 ;  /* 0x00000034ff057e24 */ /* 0x000fe2000f8e00ff */
[----:B------:R-:W-:Y:S01]  /*6e40*/  CS2R R70, SRZ ;  /* 0x0000000000467805 */ /* 0x000fe2000001ff00 */
[----:B------:R-:W-:Y:S01]  /*6e50*/  IMAD.MOV.U32 R101, RZ, RZ, 0x1 ;  /* 0x00000001ff657424 */ /* 0x000fe200078e00ff */
[----:B------:R-:W-:Y:S01]  /*6e60*/  P2R R97, PR, RZ, 0x20 ;  /* 0x00000020ff617803 */ /* 0x000fe20000000000 */
[----:B------:R-:W-:Y:S01]  /*6e70*/  IMAD.MOV.U32 R72, RZ, RZ, RZ ;  /* 0x000000ffff487224 */ /* 0x000fe200078e00ff */
[----:B------:R-:W-:Y:S01]  /*6e80*/  LEA R4, R5, UR47, 0x3 ;  /* 0x0000002f05047c11 */ /* 0x000fe2000f8e18ff */
[----:B------:R-:W-:Y:S01]  /*6e90*/  IMAD.U32 R5, RZ, RZ, UR37 ;  /* 0x00000025ff057e24 */ /* 0x000fe2000f8e00ff */
[----:B------:R-:W-:Y:S02]  /*6ea0*/  CS2R R68, SRZ ;  /* 0x0000000000447805 */ /* 0x000fe4000001ff00 */
[----:B------:R-:W-:Y:S02]  /*6eb0*/  CS2R R66, SRZ ;  /* 0x0000000000427805 */ /* 0x000fe4000001ff00 */
[----:B------:R-:W-:Y:S02]  /*6ec0*/  CS2R R64, SRZ ;  /* 0x0000000000407805 */ /* 0x000fe4000001ff00 */
[----:B------:R-:W-:Y:S02]  /*6ed0*/  CS2R R62, SRZ ;  /* 0x00000000003e7805 */ /* 0x000fe4000001ff00 */
[----:B------:R-:W-:Y:S02]  /*6ee0*/  SHF.L.U32 R0, R5, 0x1f, RZ ;  /* 0x0000001f05007819 */ /* 0x000fe400000006ff */
[----:B------:R-:W-:Y:S02]  /*6ef0*/  CS2R R60, SRZ ;  /* 0x00000000003c7805 */ /* 0x000fe4000001ff00 */
[----:B------:R-:W-:Y:S02]  /*6f00*/  @P5 SHF.L.U32 R7, R102, 0x1f, RZ ;  /* 0x0000001f66075819 */ /* 0x000fe400000006ff */
[----:B------:R-:W-:Y:S02]  /*6f10*/  CS2R R58, SRZ ;  /* 0x00000000003a7805 */ /* 0x000fe4000001ff00 */
[----:B------:R-:W-:Y:S02]  /*6f20*/  SEL R5, RZ, 0xffffffff, P3 ;  /* 0xffffffffff057807 */ /* 0x000fe40001800000 */
[----:B------:R-:W-:Y:S01]  /*6f30*/  CS2R R56, SRZ ;  /* 0x0000000000387805 */ /* 0x000fe2000001ff00 */
[----:B------:R-:W1:Y:S01]  /*6f40*/  @P5 SYNCS.PHASECHK.TRANS64.TRYWAIT P2, [R4+URZ+0x40], R7 ;  /* 0x00004007040055a7 */ /* 0x000e6200080411ff */
[----:B------:R-:W-:Y:S02]  /*6f50*/  CS2R R54, SRZ ;  /* 0x0000000000367805 */ /* 0x000fe4000001ff00 */
[----:B------:R-:W-:Y:S02]  /*6f60*/  @P0 SEL R5, R6, R5, !P4 ;  /* 0x0000000506050207 */ /* 0x000fe40006000000 */
[----:B------:R-:W-:Y:S02]  /*6f70*/  CS2R R52, SRZ ;  /* 0x0000000000347805 */ /* 0x000fe4000001ff00 */
[----:B------:R-:W-:Y:S02]  /*6f80*/  ISETP.NE.AND P0, PT, RZ, UR37, PT ;  /* 0x00000025ff007c0c */ /* 0x000fe4000bf05270 */
[----:B------:R-:W-:Y:S02]  /*6f90*/  CS2R R50, SRZ ;  /* 0x0000000000327805 */ /* 0x000fe4000001ff00 */
[----:B------:R-:W-:Y:S02]  /*6fa0*/  LOP3.LUT R5, R5, 0x1, RZ, 0xc0, !PT ;  /* 0x0000000105057812 */ /* 0x000fe400078ec0ff */
[----:B------:R-:W-:Y:S02]  /*6fb0*/  CS2R R48, SRZ ;  /* 0x0000000000307805 */ /* 0x000fe4000001ff00 */
[----:B------:R-:W-:Y:S02]  /*6fc0*/  CS2R R46, SRZ ;  /* 0x00000000002e7805 */ /* 0x000fe4000001ff00 */
[----:B------:R-:W-:Y:S02]  /*6fd0*/  CS2R R44, SRZ ;  /* 0x00000000002c7805 */ /* 0x000fe4000001ff00 */
[----:B------:R-:W-:Y:S02]  /*6fe0*/  ISETP.NE.U32.AND P3, PT, R5, 0x1, PT ;  /* 0x000000010500780c */ /* 0x000fe40003f65070 */
[----:B------:R-:W-:Y:S01]  /*6ff0*/  CS2R R42, SRZ ;  /* 0x00000000002a7805 */ /* 0x000fe2000001ff00 */
[----:B------:R-:W-:Y:S01]  /*7000*/  IMAD.MOV.U32 R40, RZ, RZ, RZ ;  /* 0x000000ffff287224 */ /* 0x000fe200078e00ff */
[----:B------:R-:W-:Y:S01]  /*7010*/  SEL R38, RZ, 0xe0, P0 ;  /* 0x000000e0ff267807 */ /* 0x000fe20000000000 */
[----:B------:R-:W-:Y:S01]  /*7020*/  IMAD.U32 R100, RZ, RZ, UR52 ;  /* 0x00000034ff647e24 */ /* 0x000fe2000f8e00ff */
[----:B------:R-:W-:Y:S01]  /*7030*/  P2R R103, PR, RZ, 0x8 ;  /* 0x00000008ff677803 */ /* 0x000fe20000000000 */
[----:B------:R3:W2:Y:S01]  /*7040*/  SYNCS.PHASECHK.TRANS64.TRYWAIT P1, [UR47+0xa0], R0 ;  /* 0x0000a000ff0075a7 */ /* 0x0006a2000802112f */
[----:B------:R-:W-:Y:S02]  /*7050*/  IMAD R37, R3, 0xe0, R2 ;  /* 0x000000e003257824 */ /* 0x000fe400078e0202 */
[----:B------:R-:W-:Y:S02]  /*7060*/  IMAD.IADD R108, R107, 0x1, R98 ;  /* 0x000000016b6c7824 */ /* 0x000fe400078e0262 */
[----:B------:R-:W-:Y:S01]  /*7070*/  IMAD.IADD R106, R98, 0x1, R105 ;  /* 0x00000001626a7824 */ /* 0x000fe200078e0269 */
[----:B-1----:R-:W-:Y:S01]  /*7080*/  @P5 SEL R101, RZ, 0x1, !P2 ;  /* 0x00000001ff655807 */ /* 0x002fe20005000000 */
[----:B---3--:R-:W-:Y:S06]  /*7090*/  @!P5 BRA `(.L_x_83) ;  /* 0x000000040000d947 */ /* 0x008fec0003800000 */
[----:B------:R-:W-:Y:S01]  /*70a0*/  HFMA2 R42, -RZ, RZ, 0, 0 ;  /* 0x00000000ff2a7431 */ /* 0x000fe200000001ff */
[----:B------:R-:W-:Y:S01]  /*70b0*/  ISETP.NE.AND P0, PT, R101, RZ, PT ;  /* 0x000000ff6500720c */ /* 0x000fe20003f05270 */
[----:B------:R-:W-:Y:S01]  /*70c0*/  IMAD.MOV.U32 R40, RZ, RZ, RZ ;  /* 0x000000ffff287224 */ /* 0x000fe200078e00ff */
[----:B------:R-:W-:Y:S11]  /*70d0*/  BSSY B0, `(.L_x_84) ;  /* 0x0000005000007945 */ /* 0x000ff60003800000 */
[----:B------:R-:W-:Y:S05]  /*70e0*/  @P0 BRA `(.L_x_85) ;  /* 0x00000000000c0947 */ /* 0x000fea0003800000 */
[----:B------:R-:W-:Y:S04]  /*70f0*/  SHF.L.U32 R3, R102, 0x1f, RZ ;  /* 0x0000001f66037819 */ /* 0x000fe800000006ff */
[----:B------:R-:W1:Y:S02]  /*7100*/  SYNCS.PHASECHK.TRANS64.TRYWAIT P0, [R4+URZ+0x40], R3 ;  /* 0x00004003040075a7 */ /* 0x000e6400080011ff */
[----:B-1----:R-:W-:Y:S05]  /*7110*/  @!P0 BRA `(.L_x_86) ;  /* 0x0000008400888947 */ /* 0x002fea0003800000 */
.L_x_85:
[----:B------:R-:W-:Y:S05]  /*7120*/  BSYNC B0 ;  /* 0x0000000000007941 */ /* 0x000fea0003800000 */
.L_x_84:
[----:B------:R-:W-:Y:S01]  /*7130*/  ISETP.NE.AND P0, PT, R103, RZ, PT ;  /* 0x000000ff6700720c */ /* 0x000fe20003f05270 */
[----:B------:R-:W-:Y:S01]  /*7140*/  IMAD.MOV.U32 R43, RZ, RZ, RZ ;  /* 0x000000ffff2b7224 */ /* 0x000fe200078e00ff */
[----:B------:R-:W-:Y:S02]  /*7150*/  CS2R R44, SRZ ;  /* 0x00000000002c7805 */ /* 0x000fe4000001ff00 */
        /* <DEDUP_REMOVED lines=9> */
[----:B------:R-:W-:Y:S01]  /*71f0*/  CS2R R64, SRZ ;  /* 0x0000000000407805 */ /* 0x000fe2000001ff00 */
[----:B------:R3:W1:Y:S01]  /*7200*/  @P0 LDS R40, [R107] ;  /* 0x000000006b280984 */ /* 0x0006620000000800 */
[----:B------:R-:W-:Y:S02]  /*7210*/  CS2R R66, SRZ ;  /* 0x0000000000427805 */ /* 0x000fe4000001ff00 */
[----:B------:R-:W-:Y:S02]  /*7220*/  CS2R R68, SRZ ;  /* 0x0000000000447805 */ /* 0x000fe4000001ff00 */
[----:B------:R-:W-:Y:S01]  /*7230*/  CS2R R70, SRZ ;  /* 0x0000000000467805 */ /* 0x000fe2000001ff00 */
[----:B------:R3:W1:Y:S01]  /*7240*/  @P0 LDS R42, [R108] ;  /* 0x000000006c2a0984 */ /* 0x0006620000000800 */
[----:B------:R-:W-:Y:S01]  /*7250*/  IMAD.MOV.U32 R72, RZ, RZ, RZ ;  /* 0x000000ffff487224 */ /* 0x000fe200078e00ff */
[----:B------:R-:W-:Y:S02]  /*7260*/  UIADD3 UR4, UPT, UPT, UR52, 0x1, URZ ;  /* 0x0000000134047890 */ /* 0x000fe4000fffe0ff */
[----:B------:R3:W1:Y:S02]  /*7270*/  @P0 LDS R43, [R105] ;  /* 0x00000000692b0984 */ /* 0x0006640000000800 */
[----:B------:R-:W-:Y:S02]  /*7280*/  UISETP.NE.AND UP0, UPT, UR4, 0x3, UPT ;  /* 0x000000030400788c */ /* 0x000fe4000bf05270 */
[----:B------:R3:W1:Y:S02]  /*7290*/  @P0 LDS R44, [R106] ;  /* 0x000000006a2c0984 */ /* 0x0006640000000800 */
[----:B------:R-:W-:Y:S02]  /*72a0*/  USEL UR5, URZ, 0x1, UP0 ;  /* 0x00000001ff057887 */ /* 0x000fe40008000000 */
[----:B------:R3:W1:Y:S01]  /*72b0*/  @P0 LDS R45, [R107+0x200] ;  /* 0x000200006b2d0984 */ /* 0x0006620000000800 */
[----:B------:R-:W-:Y:S03]  /*72c0*/  USEL UR4, UR4, URZ, UP0 ;  /* 0x000000ff04047287 */ /* 0x000fe60008000000 */
[----:B------:R3:W1:Y:S01]  /*72d0*/  @P0 LDS R46, [R108+0x200] ;  /* 0x000200006c2e0984 */ /* 0x0006620000000800 */
[----:B------:R-:W-:Y:S02]  /*72e0*/  LOP3.LUT R102, R102, UR5, RZ, 0x3c, !PT ;  /* 0x0000000566667c12 */ /* 0x000fe4000f8e3cff */
[----:B------:R-:W-:Y:S01]  /*72f0*/  IMAD.U32 R100, RZ, RZ, UR4 ;  /* 0x00000004ff647e24 */ /* 0x000fe2000f8e00ff */
[----:B------:R3:W1:Y:S04]  /*7300*/  @P0 LDS R47, [R105+0x200] ;  /* 0x00020000692f0984 */ /* 0x0006680000000800 */
        /* <DEDUP_REMOVED lines=24> */
[----:B------:R3:W1:Y:S02]  /*7490*/  @P0 LDS R72, [R106+0xe00] ;  /* 0x000e00006a480984 */ /* 0x0006640000000800 */
.L_x_83:
[----:B------:R-:W-:Y:S05]  /*74a0*/  BSYNC B1 ;  /* 0x0000000000017941 */ /* 0x000fea0003800000 */
.L_x_82:
[----:B------:R-:W-:Y:S05]  /*74b0*/  IMAD.IADD R39, R37, 0x1, R38 ;  /* 0x0000000125277824 */ /* 0x000fea00078e0226 */
[----:B-1----:R-:W-:Y:S04]  /*74c0*/  SHF.R.U32.HI R3, RZ, 0x15, R39 ;  /* 0x00000015ff037819 */ /* 0x002fe80000011627 */
[----:B------:R-:W-:Y:S01]  /*74d0*/  LOP3.LUT P0, RZ, R3, 0x3, R80, 0x48, !PT ;  /* 0x0000000303ff7812 */ /* 0x000fe20007804850 */
[----:B------:R-:W-:Y:S01]  /*74e0*/  @!UPT UIADD3 URZ, UPT, UPT, URZ, URZ, URZ ;  /* 0x000000fffffff290 */ /* 0x000fe2000fffe0ff */
[----:B--2---:R-:W-:Y:S11]  /*74f0*/  @P1 BRA `(.L_x_87) ;  /* 0x0000000000081947 */ /* 0x004ff60003800000 */
[----:B------:R-:W1:Y:S02]  /*7500*/  SYNCS.PHASECHK.TRANS64.TRYWAIT P1, [UR47+0xa0], R0 ;  /* 0x0000a000ff0075a7 */ /* 0x000e64000802112f */
[----:B-1----:R-:W-:Y:S05]  /*7510*/  @!P1 BRA `(.L_x_88) ;  /* 0x00000080009c9947 */ /* 0x002fea0003800000 */
.L_x_87:
[----:B------:R-:W-:Y:S05]  /*7520*/  @!P0 BRA `(.L_x_89) ;  /* 0x0000000000408947 */ /* 0x000fea0003800000 */
[----:B------:R-:W2:Y:S01]  /*7530*/  LDCU.64 UR8, c[0x4][0x70] ;  /* 0x01000e00ff0877ac */ /* 0x000ea20008000a00 */
[----:B------:R-:W-:Y:S01]  /*7540*/  MOV R15, 0x0 ;  /* 0x00000000000f7802 */ /* 0x000fe20000000f00 */
[----:B------:R-:W-:Y:S02]  /*7550*/  HFMA2 R12, -RZ, RZ, 0, 5.9604644775390625e-08 ;  /* 0x00000001ff0c7431 */ /* 0x000fe400000001ff */
[----:B------:R-:W-:Y:S02]  /*7560*/  IMAD.MOV.U32 R8, RZ, RZ, 0x192 ;  /* 0x00000192ff087424 */ /* 0x000fe400078e00ff */
[----:B------:R-:W-:Y:S01]  /*7570*/  IMAD.MOV.U32 R13, RZ, RZ, RZ ;  /* 0x000000ffff0d7224 */ /* 0x000fe200078e00ff */
[----:B------:R-:W5:Y:S01]  /*7580*/  LDCU.64 UR6, c[0x4][0x78] ;  /* 0x01000f00ff0677ac */ /* 0x000f620008000a00 */
[----:B------:R-:W1:Y:S01]  /*7590*/  LDC.64 R14, c[0x4][R15] ;  /* 0x010000000f0e7b82 */ /* 0x000e620000000a00 */
[----:B------:R-:W3:Y:S01]  /*75a0*/  LDCU.64 UR4, c[0x4][0x10] ;  /* 0x01000200ff0477ac */ /* 0x000ee20008000a00 */
[----:B--2---:R-:W-:Y:S01]  /*75b0*/  MOV R5, UR9 ;  /* 0x0000000900057c02 */ /* 0x004fe20008000f00 */
[----:B------:R-:W-:Y:S01]  /*75c0*/  IMAD.U32 R4, RZ, RZ, UR8 ;  /* 0x00000008ff047e24 */ /* 0x000fe2000f8e00ff */
[----:B-----5:R-:W-:Y:S01]  /*75d0*/  MOV R7, UR7 ;  /* 0x0000000700077c02 */ /* 0x020fe20008000f00 */
[----:B------:R-:W-:Y:S01]  /*75e0*/  IMAD.U32 R6, RZ, RZ, UR6 ;  /* 0x00000006ff067e24 */ /* 0x000fe2000f8e00ff */
[----:B---3--:R-:W-:Y:S01]  /*75f0*/  MOV R11, UR5 ;  /* 0x00000005000b7c02 */ /* 0x008fe20008000f00 */
[----:B------:R-:W-:Y:S02]  /*7600*/  IMAD.U32 R10, RZ, RZ, UR4 ;  /* 0x00000004ff0a7e24 */ /* 0x000fe4000f8e00ff */
[----:B------:R-:W-:Y:S07]  /*7610*/  LEPC R20, `(.L_x_89) ;  /* 0x000000001014794e */ /* 0x000fee0000000000 */
[----:B-1--4-:R-:W-:Y:S05]  /*7620*/  CALL.ABS.NOINC R14 ;  /* 0x000000000e007343 */ /* 0x012fea0003c00000 */
.L_x_89:
[----:B------:R-:W-:Y:S05]  /*7630*/  WARPSYNC.ALL ;  /* 0x0000000000007948 */ /* 0x000fea0003800000 */
[----:B------:R-:W-:Y:S01]  /*7640*/  R2UR UR4, R39 ;  /* 0x00000000270472ca */ /* 0x000fe200000e0000 */
[----:B------:R-:W-:Y:S01]  /*7650*/  BSSY.RECONVERGENT B0, `(.L_x_90) ;  /* 0x0000088000007945 */ /* 0x000fe20003800200 */
[----:B------:R-:W-:Y:S11]  /*7660*/  ISETP.NE.AND P0, PT, R93, RZ, PT ;  /* 0x000000ff5d00720c */ /* 0x000ff60003f05270 */
[----:B------:R-:W2:Y:S01]  /*7670*/  LDTM.x32 R4, tmem[UR4] ;  /* 0x00000004000479ee */ /* 0x000ea200082c0000 */
[----:B------:R-:W-:Y:S01]  /*7680*/  UIADD3 UR4, UPT, UPT, UR47, 0xa8, URZ ;  /* 0x000000a82f047890 */ /* 0x000fe2000fffe0ff */
[----:B------:R-:W-:Y:S03]  /*7690*/  NOP ;  /* 0x0000000000007918 */ /* 0x000fe60000000000 */
[----:B------:R-:W-:Y:S09]  /*76a0*/  UPRMT UR4, UR40, 0x654, UR4 ;  /* 0x0000065428047896 */ /* 0x000ff20008000004 */
[----:B--2---:R-:W-:Y:S01]  /*76b0*/  SYNCS.ARRIVE.TRANS64.RED.A1T0 RZ, [UR4], RZ ;  /* 0x000000ffffff79a7 */ /* 0x004fe20008100404 */
[C---:B------:R-:W-:Y:S01]  /*76c0*/  FMUL R4, R36.reuse, R4 ;  /* 0x0000000424047220 */ /* 0x040fe20000400000 */
[C---:B------:R-:W-:Y:S01]  /*76d0*/  FMUL R5, R36.reuse, R5 ;  /* 0x0000000524057220 */ /* 0x040fe20000400000 */
[C---:B------:R-:W-:Y:S01]  /*76e0*/  FMUL R6, R36.reuse, R6 ;  /* 0x0000000624067220 */ /* 0x040fe20000400000 */
[C---:B------:R-:W-:Y:S01]  /*76f0*/  FMUL R7, R36.reuse, R7 ;  /* 0x0000000724077220 */ /* 0x040fe20000400000 */
[C---:B------:R-:W-:Y:S01]  /*7700*/  FFMA R4, R41.reuse, R40, R4 ;  /* 0x0000002829047223 */ /* 0x040fe20000000004 */
[C---:B------:R-:W-:Y:S01]  /*7710*/  FFMA R5, R41.reuse, R42, R5 ;  /* 0x0000002a29057223 */ /* 0x040fe20000000005 */
[C---:B------:R-:W-:Y:S01]  /*7720*/  FFMA R6, R41.reuse, R43, R6 ;  /* 0x0000002b29067223 */ /* 0x040fe20000000006 */
[C---:B------:R-:W-:Y:S01]  /*7730*/  FFMA R7, R41.reuse, R44, R7 ;  /* 0x0000002c29077223 */ /* 0x040fe20000000007 */
[C---:B------:R-:W-:Y:S01]  /*7740*/  FMUL R8, R36.reuse, R8 ;  /* 0x0000000824087220 */ /* 0x040fe20000400000 */
[----:B------:R2:W-:Y:S01]  /*7750*/  STS [R107], R4 ;  /* 0x000000046b007388 */ /* 0x0005e20000000800 */
[C---:B------:R-:W-:Y:S01]  /*7760*/  FMUL R9, R36.reuse, R9 ;  /* 0x0000000924097220 */ /* 0x040fe20000400000 */
[C---:B------:R-:W-:Y:S01]  /*7770*/  FMUL R10, R36.reuse, R10 ;  /* 0x0000000a240a7220 */ /* 0x040fe20000400000 */
[C---:B------:R-:W-:Y:S01]  /*7780*/  FFMA R8, R41.reuse, R45, R8 ;  /* 0x0000002d29087223 */ /* 0x040fe20000000008 */
[----:B------:R2:W-:Y:S01]  /*7790*/  STS [R108], R5 ;  /* 0x000000056c007388 */ /* 0x0005e20000000800 */
        /* <DEDUP_REMOVED lines=11> */
[----:B------:R2:W-:Y:S01]  /*7850*/  STS [R107+0x200], R8 ;  /* 0x000200086b007388 */ /* 0x0005e20000000800 */
[C---:B------:R-:W-:Y:S01]  /*7860*/  FMUL R15, R36.reuse, R15 ;  /* 0x0000000f240f7220 */ /* 0x040fe20000400000 */
[C---:B------:R-:W-:Y:S01]  /*7870*/  FMUL R16, R36.reuse, R16 ;  /* 0x0000001024107220 */ /* 0x040fe20000400000 */
[C---:B------:R-:W-:Y:S01]  /*7880*/  FFMA R14, R41.reuse, R51, R14 ;  /* 0x00000033290e7223 */ /* 0x040fe2000000000e */
[----:B------:R2:W-:Y:S01]  /*7890*/  STS [R108+0x200], R9 ;  /* 0x000200096c007388 */ /* 0x0005e20000000800 */
        /* <DEDUP_REMOVED lines=50> */
[----:B------:R-:W-:Y:S01]  /*7bc0*/  FMUL R35, R36, R35 ;  /* 0x0000002324237220 */ /* 0x000fe20000400000 */
[----:B------:R2:W-:Y:S03]  /*7bd0*/  STS [R105+0x800], R22 ;  /* 0x0008001669007388 */ /* 0x0005e60000000800 */
[----:B------:R-:W-:Y:S01]  /*7be0*/  FFMA R35, R41, R72, R35 ;  /* 0x0000004829237223 */ /* 0x000fe20000000023 */
[----:B------:R2:W-:Y:S04]  /*7bf0*/  STS [R106+0x800], R23 ;  /* 0x000800176a007388 */ /* 0x0005e80000000800 */
        /* <DEDUP_REMOVED lines=11> */
[----:B------:R2:W-:Y:S01]  /*7cb0*/  STS [R106+0xe00], R35 ;  /* 0x000e00236a007388 */ /* 0x0005e20000000800 */
[----:B------:R-:W-:Y:S01]  /*7cc0*/  @!PT LDS RZ, [RZ] ;  /* 0x00000000fffff984 */ /* 0x000fe20000000800 */
[----:B------:R-:W-:Y:S01]  /*7cd0*/  @!PT LDS RZ, [RZ] ;  /* 0x00000000fffff984 */ /* 0x000fe20000000800 */
[----:B------:R-:W-:Y:S01]  /*7ce0*/  @!PT LDS RZ, [RZ] ;  /* 0x00000000fffff984 */ /* 0x000fe20000000800 */
[----:B------:R-:W-:Y:S01]  /*7cf0*/  @!PT LDS RZ, [RZ] ;  /* 0x00000000fffff984 */ /* 0x000fe20000000800 */
[----:B------:R5:W-:Y:S06]  /*7d00*/  MEMBAR.ALL.CTA ;  /* 0x0000000000007992 */ /* 0x000bec0000008000 */
[----:B-----5:R-:W5:Y:S02]  /*7d10*/  FENCE.VIEW.ASYNC.S ;  /* 0x00000000000073c6 */ /* 0x020f640000000000 */
[----:B-----5:R-:W-:Y:S06]  /*7d20*/  BAR.SYNC.DEFER_BLOCKING 0x1, 0x80 ;  /* 0x0042000000007b1d */ /* 0x020fec0000010000 */
[----:B------:R-:W-:Y:S05]  /*7d30*/  @P0 BRA `(.L_x_91) ;  /* 0x0000000000640947 */ /* 0x000fea0003800000 */
[----:B------:R-:W-:Y:S01]  /*7d40*/  R2UR UR6, R104 ;  /* 0x00000000680672ca */ /* 0x000fe200000e0000 */
[----:B------:R-:W-:Y:S01]  /*7d50*/  UIADD3 UR4, UP0, UPT, UR58, 0x880, URZ ;  /* 0x000008803a047890 */ /* 0x000fe2000ff1e0ff */
[----:B------:R-:W-:Y:S01]  /*7d60*/  R2UR UR7, R38 ;  /* 0x00000000260772ca */ /* 0x000fe200000e0000 */
[----:B------:R-:W-:Y:S01]  /*7d70*/  UMOV UR51, UR36 ;  /* 0x0000002400337c82 */ /* 0x000fe20008000000 */
[----:B------:R-:W-:Y:S02]  /*7d80*/  UIADD3 UR17, UPT, UPT, UR49, 0x20, URZ ;  /* 0x0000002031117890 */ /* 0x000fe4000fffe0ff */
[----:B------:R-:W-:Y:S01]  /*7d90*/  UIADD3.X UR5, UPT, UPT, URZ, UR59, URZ, UP0, !UPT ;  /* 0x0000003bff057290 */ /* 0x000fe200087fe4ff */
[----:B------:R-:W-:Y:S01]  /*7da0*/  UMOV UR19, UR36 ;  /* 0x0000002400137c82 */ /* 0x000fe20008000000 */
[----:B------:R-:W-:Y:S01]  /*7db0*/  UIADD3 UR13, UPT, UPT, UR49, 0x40, URZ ;  /* 0x00000040310d7890 */ /* 0x000fe2000fffe0ff */
[----:B------:R-:W-:Y:S01]  /*7dc0*/  UMOV UR15, UR36 ;  /* 0x00000024000f7c82 */ /* 0x000fe20008000000 */
[----:B------:R-:W-:Y:S03]  /*7dd0*/  UIADD3 UR9, UPT, UPT, UR49, 0x60, URZ ;  /* 0x0000006031097890 */ /* 0x000fe6000fffe0ff */
[----:B------:R-:W-:Y:S02]  /*7de0*/  UIADD3 UR6, UPT, UPT, UR47, UR6, URZ ;  /* 0x000000062f067290 */ /* 0x000fe4000fffe0ff */
[----:B------:R-:W-:Y:S02]  /*7df0*/  UIADD3 UR50, UPT, UPT, UR54, UR7, URZ ;  /* 0x0000000736327290 */ /* 0x000fe4000fffe0ff */
[----:B------:R-:W-:Y:S02]  /*7e00*/  UIADD3 UR48, UPT, UPT, UR6, 0x200, URZ ;  /* 0x0000020006307890 */ /* 0x000fe4000fffe0ff */
[----:B------:R-:W-:Y:S02]  /*7e10*/  UIADD3 UR16, UPT, UPT, UR6, 0x1200, URZ ;  /* 0x0000120006107890 */ /* 0x000fe4000fffe0ff */
[----:B------:R-:W-:Y:S01]  /*7e20*/  UIADD3 UR12, UPT, UPT, UR6, 0x2200, URZ ;  /* 0x00002200060c7890 */ /* 0x000fe2000fffe0ff */
[----:B------:R-:W-:Y:S01]  /*7e30*/  UMOV UR18, UR50 ;  /* 0x0000003200127c82 */ /* 0x000fe20008000000 */
[----:B------:R-:W-:Y:S01]  /*7e40*/  UMOV UR14, UR50 ;  /* 0x00000032000e7c82 */ /* 0x000fe20008000000 */
[----:B------:R-:W-:Y:S02]  /*7e50*/  UIADD3 UR8, UPT, UPT, UR6, 0x3200, URZ ;  /* 0x0000320006087890 */ /* 0x000fe4000fffe0ff */
[----:B------:R1:W-:Y:S01]  /*7e60*/  UTMASTG.3D [UR48], [UR4] ;  /* 0x00000030040073b5 */ /* 0x0003e20008010000 */
[----:B------:R-:W-:Y:S01]  /*7e70*/  UMOV UR11, UR36 ;  /* 0x00000024000b7c82 */ /* 0x000fe20008000000 */
[----:B------:R-:W-:Y:S01]  /*7e80*/  UMOV UR10, UR50 ;  /* 0x00000032000a7c82 */ /* 0x000fe20008000000 */
[----:B------:R1:W-:Y:S01]  /*7e90*/  UTMASTG.3D [UR16], [UR4] ;  /* 0x00000010040073b5 */ /* 0x0003e20008010000 */
[----:B------:R1:W-:Y:S03]  /*7ea0*/  UTMASTG.3D [UR12], [UR4] ;  /* 0x0000000c040073b5 */ /* 0x0003e60008010000 */
[----:B------:R1:W-:Y:S02]  /*7eb0*/  UTMASTG.3D [UR8], [UR4] ;  /* 0x00000008040073b5 */ /* 0x0003e40008010000 */
[----:B-1----:R0:W-:Y:S02]  /*7ec0*/  UTMACMDFLUSH ;  /* 0x00000000000079b7 */ /* 0x0021e40000000000 */
.L_x_91:
[----:B------:R-:W-:Y:S05]  /*7ed0*/  BSYNC.RECONVERGENT B0 ;  /* 0x0000000000007941 */ /* 0x000fea0003800200 */
.L_x_90:
[----:B------:R-:W-:Y:S01]  /*7ee0*/  UIADD3 UR48, UPT, UPT, UR52, 0x1, URZ ;  /* 0x0000000134307890 */ /* 0x000fe2000fffe0ff */
[----:B------:R-:W-:Y:S03]  /*7ef0*/  BSSY.RECONVERGENT B0, `(.L_x_92) ;  /* 0x0000005000007945 */ /* 0x000fe60003800200 */
[----:B------:R-:W-:Y:S04]  /*7f00*/  UISETP.NE.AND UP0, UPT, UR48, 0x3, UPT ;  /* 0x000000033000788c */ /* 0x000fe8000bf05270 */
[----:B------:R-:W-:Y:S01]  /*7f10*/  USEL UR46, UR48, URZ, UP0 ;  /* 0x000000ff302e7287 */ /* 0x000fe20008000000 */
[----:B------:R-:W-:Y:S11]  /*7f20*/  @P0 BRA `(.L_x_93) ;  /* 0x0000000000040947 */ /* 0x000ff60003800000 */
[----:B------:R-:W-:Y:S04]  /*7f30*/  DEPBAR.LE SB0, 0x1 ;  /* 0x000080400000791a */ /* 0x000fe80000000000 */
.L_x_93:
[----:B------:R-:W-:Y:S05]  /*7f40*/  BSYNC.RECONVERGENT B0 ;  /* 0x0000000000007941 */ /* 0x000fea0003800200 */
.L_x_92:
[----:B------:R-:W-:Y:S01]  /*7f50*/  BAR.SYNC.DEFER_BLOCKING 0x1, 0x80 ;  /* 0x0042000000007b1d */ /* 0x000fe20000010000 */
[----:B------:R-:W-:Y:S01]  /*7f60*/  ISETP.NE.AND P1, PT, R97, RZ, PT ;  /* 0x000000ff6100720c */ /* 0x000fe20003f25270 */
[----:B------:R-:W-:Y:S01]  /*7f70*/  UISETP.NE.AND UP0, UPT, UR55, URZ, UPT ;  /* 0x000000ff3700728c */ /* 0x000fe2000bf05270 */
[----:B--2---:R-:W-:Y:S11]  /*7f80*/  LEA R5, R100, UR47, 0x3 ;  /* 0x0000002f64057c11 */ /* 0x004ff6000f8e18ff */
[----:B------:R-:W-:Y:S01]  /*7f90*/  @P1 SHF.L.U32 R4, R102, 0x1f, RZ ;  /* 0x0000001f66041819 */ /* 0x000fe200000006ff */
[----:B------:R-:W-:Y:S06]  /*7fa0*/  BRA.U !UP0, `(.L_x_94) ;  /* 0x0000000108247547 */ /* 0x000fec000b800000 */
[----:B-1----:R-:W1:Y:S01]  /*7fb0*/  S2R R0, SR_CgaCtaId ;  /* 0x0000000000007919 */ /* 0x002e620000008800 */
[----:B------:R-:W-:Y:S01]  /*7fc0*/  IMAD.U32 R3, RZ, RZ, UR53 ;  /* 0x00000035ff037e24 */ /* 0x000fe2000f8e00ff */
[----:B------:R-:W-:Y:S04]  /*7fd0*/  UIADD3 UR4, UPT, UPT, UR53, 0x1, URZ ;  /* 0x0000000135047890 */ /* 0x000fe8000fffe0ff */
[----:B------:R-:W-:Y:S01]  /*7fe0*/  @P1 LEA R3, R3, UR47, 0x3 ;  /* 0x0000002f03031c11 */ /* 0x000fe2000f8e18ff */
[----:B------:R-:W-:Y:S04]  /*7ff0*/  UISETP.NE.AND UP0, UPT, UR4, 0x3, UPT ;  /* 0x000000030400788c */ /* 0x000fe8000bf05270 */
[----:B------:R-:W-:Y:S01]  /*8000*/  @P1 VIADD R3, R3, 0x58 ;  /* 0x0000005803031836 */ /* 0x000fe20000000000 */
[----:B------:R-:W-:Y:S04]  /*8010*/  USEL UR53, UR4, URZ, UP0 ;  /* 0x000000ff04357287 */ /* 0x000fe80008000000 */
[----:B-1----:R-:W-:Y:S04]  /*8020*/  @P1 PRMT R0, R0, 0x654, R3 ;  /* 0x0000065400001816 */ /* 0x002fe80000000003 */
[----:B------:R2:W-:Y:S04]  /*8030*/  @P1 SYNCS.ARRIVE.TRANS64.RED.A1T0 RZ, [R0+URZ], RZ ;  /* 0x000000ff00ff19a7 */ /* 0x0005e800081004ff */
.L_x_94:
[----:B------:R-:W5:Y:S01]  /*8040*/  @P1 SYNCS.PHASECHK.TRANS64.TRYWAIT P0, [R5+URZ+0x40], R4 ;  /* 0x00004004050015a7 */ /* 0x000f6200080011ff */
[----:B------:R-:W-:Y:S01]  /*8050*/  UISETP.NE.AND UP0, UPT, UR37, URZ, UPT ;  /* 0x000000ff2500728c */ /* 0x000fe2000bf05270 */
[----:B------:R-:W-:Y:S01]  /*8060*/  BSSY B1, `(.L_x_95) ;  /* 0x0000038000017945 */ /* 0x000fe20003800000 */
[----:B------:R-:W-:Y:S02]  /*8070*/  UMOV UR4, 0xc0 ;  /* 0x000000c000047882 */ /* 0x000fe40000000000 */
[----:B------:R-:W-:Y:S01]  /*8080*/  USEL UR40, UR4, 0x20, !UP0 ;  /* 0x0000002004287887 */ /* 0x000fe2000c000000 */
[----:B-----5:R-:W-:Y:S01]  /*8090*/  @P1 SEL R101, RZ, 0x1, !P0 ;  /* 0x00000001ff651807 */ /* 0x020fe20004000000 */
[----:B------:R-:W-:Y:S10]  /*80a0*/  @!P1 BRA `(.L_x_96) ;  /* 0x0000000000cc9947 */ /* 0x000ff40003800000 */
[----:B------:R-:W-:Y:S01]  /*80b0*/  ISETP.NE.AND P1, PT, R103, RZ, PT ;  /* 0x000000ff6700720c */ /* 0x000fe20003f25270 */
[----:B------:R-:W-:Y:S01]  /*80c0*/  BSSY B0, `(.L_x_97) ;  /* 0x0000008000007945 */ /* 0x000fe20003800000 */
[----:B------:R-:W-:Y:S11]  /*80d0*/  ISETP.NE.AND P0, PT, R101, RZ, PT ;  /* 0x000000ff6500720c */ /* 0x000ff60003f05270 */
[----:B------:R-:W-:Y:S04]  /*80e0*/  @P1 IMAD R4, R100, 0x4000, R91 ;  /* 0x0000400064041824 */ /* 0x000fe800078e025b */
[----:B-1----:R-:W-:Y:S01]  /*80f0*/  @P1 IMAD.IADD R3, R98, 0x1, R4 ;  /* 0x0000000162031824 */ /* 0x002fe200078e0204 */
[----:B------:R-:W-:Y:S06]  /*8100*/  @P0 BRA `(.L_x_98) ;  /* 0x00000000000c0947 */ /* 0x000fec0003800000 */
[----:B--2---:R-:W-:Y:S04]  /*8110*/  SHF.L.U32 R0, R102, 0x1f, RZ ;  /* 0x0000001f66007819 */ /* 0x004fe800000006ff */
[----:B------:R-:W1:Y:S02]  /*8120*/  SYNCS.PHASECHK.TRANS64.TRYWAIT P0, [R5+URZ+0x40], R0 ;  /* 0x00004000050075a7 */ /* 0x000e6400080011ff */
[----:B-1----:R-:W-:Y:S05]  /*8130*/  @!P0 BRA `(.L_x_99) ;  /* 0x0000007400ac8947 */ /* 0x002fea0003800000 */
.L_x_98:
[----:B------:R-:W-:Y:S05]  /*8140*/  BSYNC B0 ;  /* 0x0000000000007941 */ /* 0x000fea0003800000 */
.L_x_97:
[----:B------:R-:W-:Y:S01]  /*8150*/  ISETP.NE.AND P0, PT, R103, RZ, PT ;  /* 0x000000ff6700720c */ /* 0x000fe20003f05270 */
[----:B------:R-:W-:Y:S11]  /*8160*/  VIADD R100, R100, 0x1 ;  /* 0x0000000164647836 */ /* 0x000ff60000000000 */
[----:B------:R-:W-:Y:S01]  /*8170*/  @!UPT UIADD3 URZ, UPT, UPT, URZ, URZ, URZ ;  /* 0x000000fffffff290 */ /* 0x000fe2000fffe0ff */
[----:B------:R-:W3:Y:S01]  /*8180*/  @P0 LDS R42, [R3] ;  /* 0x00000000032a0984 */ /* 0x000ee20000000800 */
[----:B-1----:R-:W-:Y:S03]  /*8190*/  @P0 IMAD.IADD R5, R99, 0x1, R4 ;  /* 0x0000000163050824 */ /* 0x002fe600078e0204 */
[----:B------:R-:W1:Y:S01]  /*81a0*/  @P0 LDS R46, [R3+0x200] ;  /* 0x00020000032e0984 */ /* 0x000e620000000800 */
[----:B--2---:R-:W-:Y:S03]  /*81b0*/  @P0 IMAD.IADD R0, R98, 0x1, R5 ;  /* 0x0000000162000824 */ /* 0x004fe600078e0205 */
[----:B------:R-:W2:Y:S04]  /*81c0*/  @P0 LDS R50, [R3+0x400] ;  /* 0x0004000003320984 */ /* 0x000ea80000000800 */
[----:B------:R-:W1:Y:S04]  /*81d0*/  @P0 LDS R54, [R3+0x600] ;  /* 0x0006000003360984 */ /* 0x000e680000000800 */
[----:B------:R-:W1:Y:S04]  /*81e0*/  @P0 LDS R58, [R3+0x800] ;  /* 0x00080000033a0984 */ /* 0x000e680000000800 */
[----:B------:R-:W1:Y:S04]  /*81f0*/  @P0 LDS R62, [R3+0xa00] ;  /* 0x000a0000033e0984 */ /* 0x000e680000000800 */
[----:B------:R-:W1:Y:S04]  /*8200*/  @P0 LDS R66, [R3+0xc00] ;  /* 0x000c000003420984 */ /* 0x000e680000000800 */
[----:B------:R5:W1:Y:S04]  /*8210*/  @P0 LDS R70, [R3+0xe00] ;  /* 0x000e000003460984 */ /* 0x000a680000000800 */
[----:B------:R1:W1:Y:S04]  /*8220*/  @P0 LDS R40, [R4] ;  /* 0x0000000004280984 */ /* 0x0002680000000800 */
[----:B------:R1:W1:Y:S04]  /*8230*/  @P0 LDS R45, [R4+0x200] ;  /* 0x00020000042d0984 */ /* 0x0002680000000800 */
[----:B------:R1:W1:Y:S04]  /*8240*/  @P0 LDS R49, [R4+0x400] ;  /* 0x0004000004310984 */ /* 0x0002680000000800 */
[----:B------:R1:W1:Y:S04]  /*8250*/  @P0 LDS R53, [R4+0x600] ;  /* 0x0006000004350984 */ /* 0x0002680000000800 */
[----:B------:R1:W1:Y:S04]  /*8260*/  @P0 LDS R57, [R4+0x800] ;  /* 0x0008000004390984 */ /* 0x0002680000000800 */
[----:B------:R1:W1:Y:S04]  /*8270*/  @P0 LDS R61, [R4+0xa00] ;  /* 0x000a0000043d0984 */ /* 0x0002680000000800 */
[----:B------:R1:W1:Y:S04]  /*8280*/  @P0 LDS R65, [R4+0xc00] ;  /* 0x000c000004410984 */ /* 0x0002680000000800 */
        /* <DEDUP_REMOVED lines=16> */
[----:B------:R1:W1:Y:S01]  /*8390*/  @P0 LDS R72, [R0+0xe00] ;  /* 0x000e000000480984 */ /* 0x0002620000000800 */
[C---:B------:R-:W-:Y:S04]  /*83a0*/  ISETP.NE.AND P0, PT, R100.reuse, 0x3, PT ;  /* 0x000000036400780c */ /* 0x040fe80003f05270 */
[----:B-----5:R-:W-:Y:S02]  /*83b0*/  SEL R3, RZ, 0x1, P0 ;  /* 0x00000001ff037807 */ /* 0x020fe40000000000 */
[----:B------:R-:W-:Y:S02]  /*83c0*/  SEL R100, R100, RZ, P0 ;  /* 0x000000ff64647207 */ /* 0x000fe40000000000 */
[----:B--23--:R-:W-:Y:S02]  /*83d0*/  LOP3.LUT R102, R102, R3, RZ, 0x3c, !PT ;  /* 0x0000000366667212 */ /* 0x00cfe400078e3cff */
.L_x_96:
[----:B------:R-:W-:Y:S05]  /*83e0*/  BSYNC B1 ;  /* 0x0000000000017941 */ /* 0x000fea0003800000 */
.L_x_95:
[----:B------:R-:W-:Y:S05]  /*83f0*/  VIADD R38, R37, UR40 ;  /* 0x0000002825267c36 */ /* 0x000fea0008000000 */
[----:B-1----:R-:W-:Y:S04]  /*8400*/  SHF.R.U32.HI R3, RZ, 0x15, R38 ;  /* 0x00000015ff037819 */ /* 0x002fe80000011626 */
[----:B------:R-:W-:Y:S11]  /*8410*/  LOP3.LUT P0, RZ, R3, 0x3, R80, 0x48, !PT ;  /* 0x0000000303ff7812 */ /* 0x000ff60007804850 */
[----:B------:R-:W-:Y:S02]  /*8420*/  @!UPT UIADD3 URZ, UPT, UPT, URZ, URZ, URZ ;  /* 0x000000fffffff290 */ /* 0x000fe4000fffe0ff */
[----:B------:R-:W-:Y:S05]  /*8430*/  @!P0 BRA `(.L_x_100) ;  /* 0x0000000000408947 */ /* 0x000fea0003800000 */
[----:B------:R-:W1:Y:S01]  /*8440*/  LDCU.64 UR8, c[0x4][0x70] ;  /* 0x01000e00ff0877ac */ /* 0x000e620008000a00 */
[----:B------:R-:W-:Y:S01]  /*8450*/  MOV R15, 0x0 ;  /* 0x00000000000f7802 */ /* 0x000fe20000000f00 */
[----:B------:R-:W-:Y:S02]  /*8460*/  HFMA2 R12, -RZ, RZ, 0, 5.9604644775390625e-08 ;  /* 0x00000001ff0c7431 */ /* 0x000fe400000001ff */
[----:B------:R-:W-:Y:S02]  /*8470*/  IMAD.MOV.U32 R8, RZ, RZ, 0x192 ;  /* 0x00000192ff087424 */ /* 0x000fe400078e00ff */
[----:B------:R-:W-:Y:S01]  /*8480*/  IMAD.MOV.U32 R13, RZ, RZ, RZ ;  /* 0x000000ffff0d7224 */ /* 0x000fe200078e00ff */
[----:B------:R-:W5:Y:S01]  /*8490*/  LDCU.64 UR6, c[0x4][0x78] ;  /* 0x01000f00ff0677ac */ /* 0x000f620008000a00 */
[----:B------:R-:W2:Y:S01]  /*84a0*/  LDC.64 R14, c[0x4][R15] ;  /* 0x010000000f0e7b82 */ /* 0x000ea20000000a00 */
[----:B------:R-:W3:Y:S01]  /*84b0*/  LDCU.64 UR4, c[0x4][0x10] ;  /* 0x01000200ff0477ac */ /* 0x000ee20008000a00 */
[----:B-1----:R-:W-:Y:S01]  /*84c0*/  MOV R5, UR9 ;  /* 0x0000000900057c02 */ /* 0x002fe20008000f00 */
[----:B------:R-:W-:Y:S01]  /*84d0*/  IMAD.U32 R4, RZ, RZ, UR8 ;  /* 0x00000008ff047e24 */ /* 0x000fe2000f8e00ff */
[----:B-----5:R-:W-:Y:S01]  /*84e0*/  MOV R7, UR7 ;  /* 0x0000000700077c02 */ /* 0x020fe20008000f00 */
[----:B------:R-:W-:Y:S01]  /*84f0*/  IMAD.U32 R6, RZ, RZ, UR6 ;  /* 0x00000006ff067e24 */ /* 0x000fe2000f8e00ff */
[----:B---3--:R-:W-:Y:S01]  /*8500*/  MOV R11, UR5 ;  /* 0x00000005000b7c02 */ /* 0x008fe20008000f00 */
[----:B------:R-:W-:Y:S02]  /*8510*/  IMAD.U32 R10, RZ, RZ, UR4 ;  /* 0x00000004ff0a7e24 */ /* 0x000fe4000f8e00ff */
[----:B------:R-:W-:Y:S07]  /*8520*/  LEPC R20, `(.L_x_100) ;  /* 0x000000001014794e */ /* 0x000fee0000000000 */
[----:B--2-4-:R-:W-:Y:S05]  /*8530*/  CALL.ABS.NOINC R14 ;  /* 0x000000000e007343 */ /* 0x014fea0003c00000 */
.L_x_100:
[----:B------:R-:W-:Y:S01]  /*8540*/  ISETP.NE.AND P0, PT, R93, RZ, PT ;  /* 0x000000ff5d00720c */ /* 0x000fe20003f05270 */
[----:B------:R-:W-:Y:S05]  /*8550*/  WARPSYNC.ALL ;  /* 0x0000000000007948 */ /* 0x000fea0003800000 */
[----:B------:R-:W1:Y:S01]  /*8560*/  S2R R39, SR_CgaCtaId ;  /* 0x0000000000277919 */ /* 0x000e620000008800 */
[----:B------:R-:W-:Y:S01]  /*8570*/  R2UR UR4, R38 ;  /* 0x00000000260472ca */ /* 0x000fe200000e0000 */
[----:B------:R-:W1:Y:S01]  /*8580*/  S2UR UR51, SR_CgaCtaId ;  /* 0x00000000003379c3 */ /* 0x000e620000008800 */
[----:B------:R-:W-:Y:S11]  /*8590*/  BSSY.RECONVERGENT B0, `(.L_x_101) ;  /* 0x0000087000007945 */ /* 0x000ff60003800200 */
[----:B------:R-:W5:Y:S01]  /*85a0*/  LDTM.x32 R4, tmem[UR4] ;  /* 0x00000004000479ee */ /* 0x000f6200082c0000 */
[----:B------:R-:W-:Y:S06]  /*85b0*/  USHF.L.U32 UR4, UR46, 0xe, URZ ;  /* 0x0000000e2e047899 */ /* 0x000fec00080006ff */
[----:B--2---:R-:W-:Y:S04]  /*85c0*/  IADD3 R0, PT, PT, R91, UR4, RZ ;  /* 0x000000045b007c10 */ /* 0x004fe8000fffe0ff */
[CC--:B------:R-:W-:Y:S02]  /*85d0*/  IADD3 R104, PT, PT, R98.reuse, R0.reuse, RZ ;  /* 0x0000000062687210 */ /* 0x0c0fe40007ffe0ff */
[----:B------:R-:W-:Y:S04]  /*85e0*/  IADD3 R3, PT, PT, R99, R0, RZ ;  /* 0x0000000063037210 */ /* 0x000fe80007ffe0ff */
[----:B------:R-:W-:Y:S01]  /*85f0*/  IADD3 R0, PT, PT, R98, R3, RZ ;  /* 0x0000000362007210 */ /* 0x000fe20007ffe0ff */
[C---:B-----5:R-:W-:Y:S01]  /*8600*/  FMUL R4, R36.reuse, R4 ;  /* 0x0000000424047220 */ /* 0x060fe20000400000 */
        /* <DEDUP_REMOVED lines=8> */
[----:B------:R2:W-:Y:S01]  /*8690*/  STS [R91+UR4], R4 ;  /* 0x000000045b007988 */ /* 0x0005e20008000804 */
        /* <DEDUP_REMOVED lines=15> */
[----:B------:R2:W-:Y:S01]  /*8790*/  STS [R91+UR4+0x200], R8 ;  /* 0x000200085b007988 */ /* 0x0005e20008000804 */
        /* <DEDUP_REMOVED lines=58> */
[----:B------:R2:W-:Y:S04]  /*8b40*/  STS [R91+UR4+0xa00], R24 ;  /* 0x000a00185b007988 */ /* 0x0005e80008000804 */
[----:B------:R2:W-:Y:S04]  /*8b50*/  STS [R104+0xa00], R25 ;  /* 0x000a001968007388 */ /* 0x0005e80000000800 */
[----:B------:R2:W-:Y:S04]  /*8b60*/  STS [R3+0xa00], R26 ;  /* 0x000a001a03007388 */ /* 0x0005e80000000800 */
        /* <DEDUP_REMOVED lines=16> */
[----:B-1----:R-:W-:Y:S05]  /*8c70*/  @P0 BRA `(.L_x_102) ;  /* 0x0000000000600947 */ /* 0x002fea0003800000 */
[----:B------:R-:W-:Y:S02]  /*8c80*/  UIADD3 UR6, UP0, UPT, UR58, 0x880, URZ ;  /* 0x000008803a067890 */ /* 0x000fe4000ff1e0ff */
[----:B------:R-:W-:Y:S02]  /*8c90*/  UIADD3 UR5, UPT, UPT, UR47, UR4, URZ ;  /* 0x000000042f057290 */ /* 0x000fe4000fffe0ff */
[----:B------:R-:W-:Y:S02]  /*8ca0*/  UIADD3 UR10, UPT, UPT, UR54, UR40, URZ ;  /* 0x00000028360a7290 */ /* 0x000fe4000fffe0ff */
[----:B------:R-:W-:Y:S02]  /*8cb0*/  UIADD3 UR8, UPT, UPT, UR5, 0x200, URZ ;  /* 0x0000020005087890 */ /* 0x000fe4000fffe0ff */
[----:B------:R-:W-:Y:S01]  /*8cc0*/  UIADD3.X UR7, UPT, UPT, URZ, UR59, URZ, UP0, !UPT ;  /* 0x0000003bff077290 */ /* 0x000fe200087fe4ff */
[----:B------:R-:W-:Y:S01]  /*8cd0*/  UMOV UR9, UR49 ;  /* 0x0000003100097c82 */ /* 0x000fe20008000000 */
[----:B------:R-:W-:Y:S01]  /*8ce0*/  UMOV UR11, UR36 ;  /* 0x00000024000b7c82 */ /* 0x000fe20008000000 */
[----:B------:R-:W-:Y:S02]  /*8cf0*/  UIADD3 UR21, UPT, UPT, UR49, 0x20, URZ ;  /* 0x0000002031157890 */ /* 0x000fe4000fffe0ff */
[----:B------:R-:W-:Y:S01]  /*8d00*/  UIADD3 UR20, UPT, UPT, UR5, 0x1200, URZ ;  /* 0x0000120005147890 */ /* 0x000fe2000fffe0ff */
[----:B------:R-:W-:Y:S03]  /*8d10*/  UMOV UR23, UR36 ;  /* 0x0000002400177c82 */ /* 0x000fe60008000000 */
[----:B------:R1:W-:Y:S01]  /*8d20*/  UTMASTG.3D [UR8], [UR6] ;  /* 0x00000008060073b5 */ /* 0x0003e20008010000 */
[----:B------:R-:W-:Y:S01]  /*8d30*/  UMOV UR22, UR10 ;  /* 0x0000000a00167c82 */ /* 0x000fe20008000000 */
[----:B------:R-:W-:Y:S02]  /*8d40*/  UIADD3 UR17, UPT, UPT, UR49, 0x40, URZ ;  /* 0x0000004031117890 */ /* 0x000fe4000fffe0ff */
[----:B------:R-:W-:Y:S01]  /*8d50*/  UIADD3 UR16, UPT, UPT, UR5, 0x2200, URZ ;  /* 0x0000220005107890 */ /* 0x000fe2000fffe0ff */
[----:B------:R-:W-:Y:S01]  /*8d60*/  UMOV UR19, UR36 ;  /* 0x0000002400137c82 */ /* 0x000fe20008000000 */
[----:B------:R-:W-:Y:S01]  /*8d70*/  UMOV UR18, UR10 ;  /* 0x0000000a00127c82 */ /* 0x000fe20008000000 */
[----:B------:R1:W-:Y:S01]  /*8d80*/  UTMASTG.3D [UR20], [UR6] ;  /* 0x00000014060073b5 */ /* 0x0003e20008010000 */
[----:B------:R-:W-:Y:S02]  /*8d90*/  UIADD3 UR13, UPT, UPT, UR49, 0x60, URZ ;  /* 0x00000060310d7890 */ /* 0x000fe4000fffe0ff */
[----:B------:R-:W-:Y:S01]  /*8da0*/  UIADD3 UR12, UPT, UPT, UR5, 0x3200, URZ ;  /* 0x00003200050c7890 */ /* 0x000fe2000fffe0ff */
[----:B------:R-:W-:Y:S01]  /*8db0*/  UMOV UR15, UR36 ;  /* 0x00000024000f7c82 */ /* 0x000fe20008000000 */
[----:B------:R-:W-:Y:S01]  /*8dc0*/  UMOV UR14, UR10 ;  /* 0x0000000a000e7c82 */ /* 0x000fe20008000000 */
[----:B------:R1:W-:Y:S06]  /*8dd0*/  UTMASTG.3D [UR16], [UR6] ;  /* 0x00000010060073b5 */ /* 0x0003ec0008010000 */
[----:B------:R1:W-:Y:S02]  /*8de0*/  UTMASTG.3D [UR12], [UR6] ;  /* 0x0000000c060073b5 */ /* 0x0003e40008010000 */
[----:B-1----:R0:W-:Y:S02]  /*8df0*/  UTMACMDFLUSH ;  /* 0x00000000000079b7 */ /* 0x0021e40000000000 */
.L_x_102:
[----:B------:R-:W-:Y:S05]  /*8e00*/  BSYNC.RECONVERGENT B0 ;  /* 0x0000000000007941 */ /* 0x000fea0003800200 */
.L_x_101:
[----:B------:R-:W-:Y:S01]  /*8e10*/  UIADD3 UR4, UPT, UPT, UR46, 0x1, URZ ;  /* 0x000000012e047890 */ /* 0x000fe2000fffe0ff */
[----:B------:R-:W-:Y:S01]  /*8e20*/  ISETP.NE.AND P1, PT, R97, RZ, PT ;  /* 0x000000ff6100720c */ /* 0x000fe20003f25270 */
[----:B--2---:R-:W-:Y:S01]  /*8e30*/  IMAD.U32 R0, RZ, RZ, UR53 ;  /* 0x00000035ff007e24 */ /* 0x004fe2000f8e00ff */
[----:B------:R-:W-:Y:S01]  /*8e40*/  BSSY.RECONVERGENT B0, `(.L_x_103) ;  /* 0x0000008000007945 */ /* 0x000fe20003800200 */
[----:B------:R-:W-:Y:S04]  /*8e50*/  UISETP.NE.AND UP0, UPT, UR4, 0x3, UPT ;  /* 0x000000030400788c */ /* 0x000fe8000bf05270 */
[----:B------:R-:W-:Y:S02]  /*8e60*/  USEL UR46, UR4, URZ, UP0 ;  /* 0x000000ff042e7287 */ /* 0x000fe40008000000 */
[----:B------:R-:W-:Y:S04]  /*8e70*/  UISETP.EQ.XOR UP0, UPT, UR48, 0x3, !UP0 ;  /* 0x000000033000788c */ /* 0x000fe8000c702a70 */
[----:B------:R-:W-:Y:S01]  /*8e80*/  UP2UR UR50, UPR, URZ, 0x1 ;  /* 0x00000001ff327883 */ /* 0x000fe20008000000 */
[----:B------:R-:W-:Y:S01]  /*8e90*/  @P1 LEA R0, R0, UR47, 0x3 ;  /* 0x0000002f00001c11 */ /* 0x000fe2000f8e18ff */
[----:B------:R-:W-:Y:S10]  /*8ea0*/  @P0 BRA `(.L_x_104) ;  /* 0x0000000000040947 */ /* 0x000ff40003800000 */
[----:B------:R-:W-:Y:S04]  /*8eb0*/  DEPBAR.LE SB0, 0x1 ;  /* 0x000080400000791a */ /* 0x000fe80000000000 */
.L_x_104:
[----:B------:R-:W-:Y:S05]  /*8ec0*/  BSYNC.RECONVERGENT B0 ;  /* 0x0000000000007941 */ /* 0x000fea0003800200 */
.L_x_103:
[----:B------:R-:W-:Y:S01]  /*8ed0*/  BAR.SYNC.DEFER_BLOCKING 0x1, 0x80 ;  /* 0x0042000000007b1d */ /* 0x000fe20000010000 */
[----:B------:R-:W-:Y:S01]  /*8ee0*/  @P1 VIADD R4, R0, 0x58 ;  /* 0x0000005800041836 */ /* 0x000fe20000000000 */
[----:B------:R-:W-:Y:S01]  /*8ef0*/  @P1 SHF.L.U32 R0, R102, 0x1f, RZ ;  /* 0x0000001f66001819 */ /* 0x000fe200000006ff */
[----:B------:R-:W-:Y:S02]  /*8f00*/  UIADD3 UR5, UPT, UPT, UR53, 0x1, URZ ;  /* 0x0000000135057890 */ /* 0x000fe4000fffe0ff */
[----:B------:R-:W-:Y:S01]  /*8f10*/  UISETP.NE.AND UP0, UPT, UR37, URZ, UPT ;  /* 0x000000ff2500728c */ /* 0x000fe2000bf05270 */
[----:B------:R-:W-:Y:S01]  /*8f20*/  @P1 PRMT R39, R39, 0x654, R4 ;  /* 0x0000065427271816 */ /* 0x000fe20000000004 */
[----:B------:R-:W-:Y:S04]  /*8f30*/  UISETP.NE.AND UP1, UPT, UR5, 0x3, UPT ;  /* 0x000000030500788c */ /* 0x000fe8000bf25270 */
[----:B------:R-:W-:Y:S01]  /*8f40*/  USEL UR48, UR5, URZ, UP1 ;  /* 0x000000ff05307287 */ /* 0x000fe20008800000 */
[----:B------:R1:W-:Y:S01]  /*8f50*/  @P1 SYNCS.ARRIVE.TRANS64.RED.A1T0 RZ, [R39+URZ], RZ ;  /* 0x000000ff27ff19a7 */ /* 0x0003e200081004ff */
[----:B------:R-:W-:Y:S01]  /*8f60*/  UMOV UR4, 0x400 ;  /* 0x0000040000047882 */ /* 0x000fe20000000000 */
[----:B------:R-:W-:Y:S01]  /*8f70*/  BSSY B1, `(.L_x_105) ;  /* 0x000003b000017945 */ /* 0x000fe20003800000 */
[----:B------:R-:W-:Y:S03]  /*8f80*/  ULEA UR47, UR51, UR4, 0x18 ;  /* 0x00000004332f7291 */ /* 0x000fe6000f8ec0ff */
[----:B------:R-:W-:Y:S02]  /*8f90*/  UMOV UR4, 0xa0 ;  /* 0x000000a000047882 */ /* 0x000fe40000000000 */
[----:B------:R-:W-:Y:S01]  /*8fa0*/  USEL UR40, UR4, 0x40, !UP0 ;  /* 0x0000004004287887 */ /* 0x000fe2000c000000 */
[----:B------:R-:W-:Y:S04]  /*8fb0*/  LEA R5, R100, UR47, 0x3 ;  /* 0x0000002f64057c11 */ /* 0x000fe8000f8e18ff */
[----:B------:R-:W2:Y:S02]  /*8fc0*/  @P1 SYNCS.PHASECHK.TRANS64.TRYWAIT P0, [R5+URZ+0x40], R0 ;  /* 0x00004000050015a7 */ /* 0x000ea400080011ff */
[----:B--2---:R-:W-:Y:S01]  /*8fd0*/  @P1 SEL R101, RZ, 0x1, !P0 ;  /* 0x00000001ff651807 */ /* 0x004fe20004000000 */
[----:B-1----:R-:W-:Y:S06]  /*8fe0*/  @!P1 BRA `(.L_x_106) ;  /* 0x0000000000cc9947 */ /* 0x002fec0003800000 */
[----:B------:R-:W-:Y:S01]  /*8ff0*/  ISETP.NE.AND P1, PT, R103, RZ, PT ;  /* 0x000000ff6700720c */ /* 0x000fe20003f25270 */
[----:B------:R-:W-:Y:S01]  /*9000*/  BSSY B0, `(.L_x_107) ;  /* 0x0000008000007945 */ /* 0x000fe20003800000 */
[----:B------:R-:W-:Y:S11]  /*9010*/  ISETP.NE.AND P0, PT, R101, RZ, PT ;  /* 0x000000ff6500720c */ /* 0x000ff60003f05270 */
[----:B------:R-:W-:Y:S04]  /*9020*/  @P1 IMAD R3, R100, 0x4000, R91 ;  /* 0x0000400064031824 */ /* 0x000fe800078e025b */
[----:B------:R-:W-:Y:S01]  /*9030*/  @P1 IMAD.IADD R0, R98, 0x1, R3 ;  /* 0x0000000162001824 */ /* 0x000fe200078e0203 */
[----:B------:R-:W-:Y:S06]  /*9040*/  @P0 BRA `(.L_x_108) ;  /* 0x00000000000c0947 */ /* 0x000fec0003800000 */
[----:B------:R-:W-:Y:S04]  /*9050*/  SHF.L.U32 R4, R102, 0x1f, RZ ;  /* 0x0000001f66047819 */ /* 0x000fe800000006ff */
[----:B------:R-:W1:Y:S02]  /*9060*/  SYNCS.PHASECHK.TRANS64.TRYWAIT P0, [R5+URZ+0x40], R4 ;  /* 0x00004004050075a7 */ /* 0x000e6400080011ff */
[----:B-1----:R-:W-:Y:S05]  /*9070*/  @!P0 BRA `(.L_x_109) ;  /* 0x0000006400f08947 */ /* 0x002fea0003800000 */
.L_x_108:
[----:B------:R-:W-:Y:S05]  /*9080*/  BSYNC B0 ;  /* 0x0000000000007941 */ /* 0x000fea0003800000 */
.L_x_107:
[----:B------:R-:W-:Y:S01]  /*9090*/  ISETP.NE.AND P0, PT, R103, RZ, PT ;  /* 0x000000ff6700720c */ /* 0x000fe20003f05270 */
[----:B------:R-:W-:Y:S11]  /*90a0*/  VIADD R100, R100, 0x1 ;  /* 0x0000000164647836 */ /* 0x000ff60000000000 */
[----:B------:R-:W-:Y:S01]  /*90b0*/  @!UPT UIADD3 URZ, UPT, UPT, URZ, URZ, URZ ;  /* 0x000000fffffff290 */ /* 0x000fe2000fffe0ff */
[----:B------:R-:W2:Y:S01]  /*90c0*/  @P0 LDS R42, [R0] ;  /* 0x00000000002a0984 */ /* 0x000ea20000000800 */
[----:B-1----:R-:W-:Y:S03]  /*90d0*/  @P0 IMAD.IADD R5, R99, 0x1, R3 ;  /* 0x0000000163050824 */ /* 0x002fe600078e0203 */
[----:B------:R-:W1:Y:S01]  /*90e0*/  @P0 LDS R46, [R0+0x200] ;  /* 0x00020000002e0984 */ /* 0x000e620000000800 */
[----:B------:R-:W-:Y:S03]  /*90f0*/  @P0 IMAD.IADD R4, R98, 0x1, R5 ;  /* 0x0000000162040824 */ /* 0x000fe600078e0205 */
[----:B------:R-:W1:Y:S04]  /*9100*/  @P0 LDS R50, [R0+0x400] ;  /* 0x0004000000320984 */ /* 0x000e680000000800 */
[----:B------:R-:W1:Y:S04]  /*9110*/  @P0 LDS R54, [R0+0x600] ;  /* 0x0006000000360984 */ /* 0x000e680000000800 */
[----:B------:R-:W1:Y:S04]  /*9120*/  @P0 LDS R58, [R0+0x800] ;  /* 0x00080000003a0984 */ /* 0x000e680000000800 */
[----:B------:R-:W1:Y:S04]  /*9130*/  @P0 LDS R62, [R0+0xa00] ;  /* 0x000a0000003e0984 */ /* 0x000e680000000800 */
[----:B------:R-:W1:Y:S04]  /*9140*/  @P0 LDS R66, [R0+0xc00] ;  /* 0x000c000000420984 */ /* 0x000e680000000800 */
[----:B------:R-:W1:Y:S04]  /*9150*/  @P0 LDS R70, [R0+0xe00] ;  /* 0x000e000000460984 */ /* 0x000e680000000800 */
[----:B------:R-:W1:Y:S04]  /*9160*/  @P0 LDS R40, [R3] ;  /* 0x0000000003280984 */ /* 0x000e680000000800 */
[----:B------:R-:W1:Y:S04]  /*9170*/  @P0 LDS R45, [R3+0x200] ;  /* 0x00020000032d0984 */ /* 0x000e680000000800 */
[----:B------:R-:W1:Y:S04]  /*9180*/  @P0 LDS R49, [R3+0x400] ;  /* 0x0004000003310984 */ /* 0x000e680000000800 */
        /* <DEDUP_REMOVED lines=24> */
[----:B--2---:R-:W-:Y:S02]  /*9310*/  LOP3.LUT R102, R102, R3, RZ, 0x3c, !PT ;  /* 0x0000000366667212 */ /* 0x004fe400078e3cff */
.L_x_106:
[----:B------:R-:W-:Y:S05]  /*9320*/  BSYNC B1 ;  /* 0x0000000000017941 */ /* 0x000fea0003800000 */
.L_x_105:
[----:B------:R-:W-:Y:S05]  /*9330*/  VIADD R38, R37, UR40 ;  /* 0x0000002825267c36 */ /* 0x000fea0008000000 */
[----:B------:R-:W-:Y:S04]  /*9340*/  SHF.R.U32.HI R3, RZ, 0x15, R38 ;  /* 0x00000015ff037819 */ /* 0x000fe80000011626 */
        /* <DEDUP_REMOVED lines=8> */
[----:B------:R-:W2:Y:S01]  /*93d0*/  LDCU.64 UR6, c[0x4][0x78] ;  /* 0x01000f00ff0677ac */ /* 0x000ea20008000a00 */
[----:B------:R-:W3:Y:S01]  /*93e0*/  LDC.64 R14, c[0x4][R15] ;  /* 0x010000000f0e7b82 */ /* 0x000ee20000000a00 */
[----:B------:R-:W5:Y:S01]  /*93f0*/  LDCU.64 UR4, c[0x4][0x10] ;  /* 0x01000200ff0477ac */ /* 0x000f620008000a00 */
[----:B-1----:R-:W-:Y:S01]  /*9400*/  MOV R5, UR9 ;  /* 0x0000000900057c02 */ /* 0x002fe20008000f00 */
[----:B------:R-:W-:Y:S01]  /*9410*/  IMAD.U32 R4, RZ, RZ, UR8 ;  /* 0x00000008ff047e24 */ /* 0x000fe2000f8e00ff */
[----:B--2---:R-:W-:Y:S01]  /*9420*/  MOV R7, UR7 ;  /* 0x0000000700077c02 */ /* 0x004fe20008000f00 */
[----:B------:R-:W-:Y:S01]  /*9430*/  IMAD.U32 R6, RZ, RZ, UR6 ;  /* 0x00000006ff067e24 */ /* 0x000fe2000f8e00ff */
[----:B-----5:R-:W-:Y:S01]  /*9440*/  MOV R11, UR5 ;  /* 0x00000005000b7c02 */ /* 0x020fe20008000f00 */
[----:B------:R-:W-:Y:S02]  /*9450*/  IMAD.U32 R10, RZ, RZ, UR4 ;  /* 0x00000004ff0a7e24 */ /* 0x000fe4000f8e00ff */
[----:B------:R-:W-:Y:S07]  /*9460*/  LEPC R20, `(.L_x_110) ;  /* 0x000000001014794e */ /* 0x000fee0000000000 */
[----:B---34-:R-:W-:Y:S05]  /*9470*/  CALL.ABS.NOINC R14 ;  /* 0x000000000e007343 */ /* 0x018fea0003c00000 */
.L_x_110:
[----:B------:R-:W-:Y:S01]  /*9480*/  ISETP.NE.AND P0, PT, R93, RZ, PT ;  /* 0x000000ff5d00720c */ /* 0x000fe20003f05270 */
[----:B------:R-:W-:Y:S05]  /*9490*/  WARPSYNC.ALL ;  /* 0x0000000000007948 */ /* 0x000fea0003800000 */
[----:B------:R-:W2:Y:S01]  /*94a0*/  S2R R39, SR_CgaCtaId ;  /* 0x0000000000277919 */ /* 0x000ea20000008800 */
[----:B------:R-:W-:Y:S01]  /*94b0*/  R2UR UR4, R38 ;  /* 0x00000000260472ca */ /* 0x000fe200000e0000 */
[----:B------:R-:W2:Y:S01]  /*94c0*/  S2UR UR51, SR_CgaCtaId ;  /* 0x00000000003379c3 */ /* 0x000ea20000008800 */
[----:B------:R-:W-:Y:S11]  /*94d0*/  BSSY.RECONVERGENT B0, `(.L_x_111) ;  /* 0x0000087000007945 */ /* 0x000ff60003800200 */
[----:B-1----:R-:W1:Y:S01]  /*94e0*/  LDTM.x32 R4, tmem[UR4] ;  /* 0x00000004000479ee */ /* 0x002e6200082c0000 */
[----:B------:R-:W-:Y:S06]  /*94f0*/  USHF.L.U32 UR4, UR46, 0xe, URZ ;  /* 0x0000000e2e047899 */ /* 0x000fec00080006ff */
[----:B------:R-:W-:Y:S04]  /*9500*/  IADD3 R0, PT, PT, R91, UR4, RZ ;  /* 0x000000045b007c10 */ /* 0x000fe8000fffe0ff */
[CC--:B------:R-:W-:Y:S02]  /*9510*/  IADD3 R104, PT, PT, R98.reuse, R0.reuse, RZ ;  /* 0x0000000062687210 */ /* 0x0c0fe40007ffe0ff */
[----:B------:R-:W-:Y:S04]  /*9520*/  IADD3 R3, PT, PT, R99, R0, RZ ;  /* 0x0000000063037210 */ /* 0x000fe80007ffe0ff */
[----:B------:R-:W-:Y:S01]  /*9530*/  IADD3 R0, PT, PT, R98, R3, RZ ;  /* 0x0000000362007210 */ /* 0x000fe20007ffe0ff */
[C---:B-1----:R-:W-:Y:S01]  /*9540*/  FMUL R4, R36.reuse, R4 ;  /* 0x0000000424047220 */ /* 0x042fe20000400000 */
        /* <DEDUP_REMOVED lines=102> */
[----:B--2---:R-:W-:Y:S05]  /*9bb0*/  @P0 BRA `(.L_x_112) ;  /* 0x0000000000600947 */ /* 0x004fea0003800000 */
        /* <DEDUP_REMOVED lines=23> */
[----:B--2---:R0:W-:Y:S02]  /*9d30*/  UTMACMDFLUSH ;  /* 0x00000000000079b7 */ /* 0x0041e40000000000 */
.L_x_112:
[----:B------:R-:W-:Y:S05]  /*9d40*/  BSYNC.RECONVERGENT B0 ;  /* 0x0000000000007941 */ /* 0x000fea0003800200 */
.L_x_111:
[----:B------:R-:W-:Y:S01]  /*9d50*/  UISETP.NE.AND UP1, UPT, UR50, URZ, UPT ;  /* 0x000000ff3200728c */ /* 0x000fe2000bf25270 */
[----:B------:R-:W-:Y:S01]  /*9d60*/  ISETP.NE.AND P1, PT, R97, RZ, PT ;  /* 0x000000ff6100720c */ /* 0x000fe20003f25270 */
[----:B------:R-:W-:Y:S01]  /*9d70*/  UIADD3 UR4, UPT, UPT, UR46, 0x1, URZ ;  /* 0x000000012e047890 */ /* 0x000fe2000fffe0ff */
[----:B-1----:R-:W-:Y:S01]  /*9d80*/  IMAD.U32 R0, RZ, RZ, UR48 ;  /* 0x00000030ff007e24 */ /* 0x002fe2000f8e00ff */
[----:B------:R-:W-:Y:S02]  /*9d90*/  BSSY.RECONVERGENT B0, `(.L_x_113) ;  /* 0x0000008000007945 */ /* 0x000fe40003800200 */
[----:B------:R-:W-:Y:S02]  /*9da0*/  UISETP.NE.AND UP0, UPT, UR4, 0x3, UPT ;  /* 0x000000030400788c */ /* 0x000fe4000bf05270 */
[----:B------:R-:W-:Y:S02]  /*9db0*/  UISETP.EQ.XOR UP1, UPT, UR4, 0x3, UP1 ;  /* 0x000000030400788c */ /* 0x000fe40008f22a70 */
[----:B------:R-:W-:Y:S02]  /*9dc0*/  USEL UR46, UR4, URZ, UP0 ;  /* 0x000000ff042e7287 */ /* 0x000fe40008000000 */
[----:B------:R-:W-:Y:S02]  /*9dd0*/  UP2UR UR50, UPR, URZ, 0x2 ;  /* 0x00000002ff327883 */ /* 0x000fe40008000000 */
[----:B------:R-:W-:Y:S01]  /*9de0*/  @P1 LEA R0, R0, UR47, 0x3 ;  /* 0x0000002f00001c11 */ /* 0x000fe2000f8e18ff */
[----:B------:R-:W-:Y:S05]  /*9df0*/  @P0 BRA `(.L_x_114) ;  /* 0x0000000000040947 */ /* 0x000fea0003800000 */
[----:B------:R-:W-:Y:S04]  /*9e00*/  DEPBAR.LE SB0, 0x1 ;  /* 0x000080400000791a */ /* 0x000fe80000000000 */
.L_x_114:
[----:B------:R-:W-:Y:S05]  /*9e10*/  BSYNC.RECONVERGENT B0 ;  /* 0x0000000000007941 */ /* 0x000fea0003800200 */
.L_x_113:
        /* <DEDUP_REMOVED lines=27> */
.L_x_118:
[----:B------:R-:W-:Y:S05]  /*9fd0*/  BSYNC B0 ;  /* 0x0000000000007941 */ /* 0x000fea0003800000 */
.L_x_117:
        /* <DEDUP_REMOVED lines=41> */
.L_x_116:
[----:B------:R-:W-:Y:S05]  /*a270*/  BSYNC B1 ;  /* 0x0000000000017941 */ /* 0x000fea0003800000 */
.L_x_115:
        /* <DEDUP_REMOVED lines=21> */
.L_x_120:
        /* <DEDUP_REMOVED lines=140> */
.L_x_122:
[----:B------:R-:W-:Y:S05]  /*ac90*/  BSYNC.RECONVERGENT B0 ;  /* 0x0000000000007941 */ /* 0x000fea0003800200 */
.L_x_121:
        /* <DEDUP_REMOVED lines=12> */
.L_x_124:
[----:B------:R-:W-:Y:S05]  /*ad60*/  BSYNC.RECONVERGENT B0 ;  /* 0x0000000000007941 */ /* 0x000fea0003800200 */
.L_x_123:
        /* <DEDUP_REMOVED lines=27> */
.L_x_128:
[----:B------:R-:W-:Y:S05]  /*af20*/  BSYNC B0 ;  /* 0x0000000000007941 */ /* 0x000fea0003800000 */
.L_x_127:
        /* <DEDUP_REMOVED lines=41> */
.L_x_126:
[----:B------:R-:W-:Y:S05]  /*b1c0*/  BSYNC B1 ;  /* 0x0000000000017941 */ /* 0x000fea0003800000 */
.L_x_125:
        /* <DEDUP_REMOVED lines=21> */
.L_x_130:
        /* <DEDUP_REMOVED lines=140> */
.L_x_132:
[----:B------:R-:W-:Y:S05]  /*bbe0*/  BSYNC.RECONVERGENT B0 ;  /* 0x0000000000007941 */ /* 0x000fea0003800200 */
.L_x_131:
        /* <DEDUP_REMOVED lines=12> */
.L_x_134:
[----:B------:R-:W-:Y:S05]  /*bcb0*/  BSYNC.RECONVERGENT B0 ;  /* 0x0000000000007941 */ /* 0x000fea0003800200 */
.L_x_133:
        /* <DEDUP_REMOVED lines=27> */
.L_x_138:
[----:B------:R-:W-:Y:S05]  /*be70*/  BSYNC B0 ;  /* 0x0000000000007941 */ /* 0x000fea0003800000 */
.L_x_137:
        /* <DEDUP_REMOVED lines=41> */
.L_x_136:
[----:B------:R-:W-:Y:S05]  /*c110*/  BSYNC B1 ;  /* 0x0000000000017941 */ /* 0x000fea0003800000 */
.L_x_135:
        /* <DEDUP_REMOVED lines=21> */
.L_x_140:
        /* <DEDUP_REMOVED lines=140> */
.L_x_142:
[----:B------:R-:W-:Y:S05]  /*cb30*/  BSYNC.RECONVERGENT B0 ;  /* 0x0000000000007941 */ /* 0x000fea0003800200 */
.L_x_141:
        /* <DEDUP_REMOVED lines=12> */
.L_x_144:
[----:B------:R-:W-:Y:S05]  /*cc00*/  BSYNC.RECONVERGENT B0 ;  /* 0x0000000000007941 */ /* 0x000fea0003800200 */
.L_x_143:
        /* <DEDUP_REMOVED lines=27> */
.L_x_148:
[----:B------:R-:W-:Y:S05]  /*cdc0*/  BSYNC B0 ;  /* 0x0000000000007941 */ /* 0x000fea0003800000 */
.L_x_147:
        /* <DEDUP_REMOVED lines=41> */
.L_x_146:
[----:B------:R-:W-:Y:S05]  /*d060*/  BSYNC B1 ;  /* 0x0000000000017941 */ /* 0x000fea0003800000 */
.L_x_145:
        /* <DEDUP_REMOVED lines=21> */
.L_x_150:
        /* <DEDUP_REMOVED lines=140> */
.L_x_152:
[----:B------:R-:W-:Y:S05]  /*da80*/  BSYNC.RECONVERGENT B0 ;  /* 0x0000000000007941 */ /* 0x000fea0003800200 */
.L_x_151:
        /* <DEDUP_REMOVED lines=12> */
.L_x_154:
[----:B------:R-:W-:Y:S05]  /*db50*/  BSYNC.RECONVERGENT B0 ;  /* 0x0000000000007941 */ /* 0x000fea0003800200 */
.L_x_153:
[----:B------:R-:W-:Y:S01]  /*db60*/  BAR.SYNC.DEFER_BLOCKING 0x1, 0x80 ;  /* 0x0042000000007b1d */ /* 0x000fe20000010000 */
[----:B------:R-:W-:Y:S01]  /*db70*/  @P1 VIADD R4, R0, 0x58 ;  /* 0x0000005800041836 */ /* 0x000fe20000000000 */
[----:B------:R-:W-:Y:S01]  /*db80*/  @P1 SHF.L.U32 R0, R102, 0x1f, RZ ;  /* 0x0000001f66001819 */ /* 0x000fe200000006ff */
[----:B------:R-:W-:Y:S03]  /*db90*/  UISETP.NE.AND UP0, UPT, UR37, URZ, UPT ;  /* 0x000000ff2500728c */ /* 0x000fe6000bf05270 */
[----:B------:R-:W-:Y:S01]  /*dba0*/  @P1 PRMT R39, R39, 0x654, R4 ;  /* 0x0000065427271816 */ /* 0x000fe20000000004 */
[----:B------:R-:W-:Y:S03]  /*dbb0*/  USEL UR40, URZ, 0xe0, !UP0 ;  /* 0x000000e0ff287887 */ /* 0x000fe6000c000000 */
[----:B------:R1:W-:Y:S01]  /*dbc0*/  @P1 SYNCS.ARRIVE.TRANS64.RED.A1T0 RZ, [R39+URZ], RZ ;  /* 0x000000ff27ff19a7 */ /* 0x0003e200081004ff */
[----:B------:R-:W-:Y:S01]  /*dbd0*/  UMOV UR4, 0x400 ;  /* 0x0000040000047882 */ /* 0x000fe20000000000 */
[----:B------:R-:W-:Y:S01]  /*dbe0*/  BSSY B1, `(.L_x_155) ;  /* 0x0000037000017945 */ /* 0x000fe20003800000 */
[----:B------:R-:W-:Y:S02]  /*dbf0*/  ULEA UR47, UR51, UR4, 0x18 ;  /* 0x00000004332f7291 */ /* 0x000fe4000f8ec0ff */
[----:B------:R-:W-:Y:S04]  /*dc00*/  UIADD3 UR4, UPT, UPT, UR48, 0x1, URZ ;  /* 0x0000000130047890 */ /* 0x000fe8000fffe0ff */
[----:B------:R-:W-:Y:S01]  /*dc10*/  LEA R3, R100, UR47, 0x3 ;  /* 0x0000002f64037c11 */ /* 0x000fe2000f8e18ff */
[----:B------:R-:W-:Y:S03]  /*dc20*/  UISETP.NE.AND UP1, UPT, UR4, 0x3, UPT ;  /* 0x000000030400788c */ /* 0x000fe6000bf25270 */
[----:B------:R-:W2:Y:S01]  /*dc30*/  @P1 SYNCS.PHASECHK.TRANS64.TRYWAIT P0, [R3+URZ+0x40], R0 ;  /* 0x00004000030015a7 */ /* 0x000ea200080011ff */
[----:B------:R-:W-:Y:S01]  /*dc40*/  USEL UR53, UR4, URZ, UP1 ;  /* 0x000000ff04357287 */ /* 0x000fe20008800000 */
[----:B--2---:R-:W-:Y:S01]  /*dc50*/  @P1 SEL R101, RZ, 0x1, !P0 ;  /* 0x00000001ff651807 */ /* 0x004fe20004000000 */
[----:B-1----:R-:W-:Y:S10]  /*dc60*/  @!P1 BRA `(.L_x_156) ;  /* 0x0000000000b89947 */ /* 0x002ff40003800000 */
        /* <DEDUP_REMOVED lines=9> */
.L_x_158:
[----:B------:R-:W-:Y:S05]  /*dd00*/  BSYNC B0 ;  /* 0x0000000000007941 */ /* 0x000fea0003800000 */
.L_x_157:
[----:B------:R-:W-:Y:S11]  /*dd10*/  ISETP.NE.AND P0, PT, R103, RZ, PT ;  /* 0x000000ff6700720c */ /* 0x000ff60003f05270 */
[----:B------:R-:W-:Y:S02]  /*dd20*/  @!UPT UIADD3 URZ, UPT, UPT, URZ, URZ, URZ ;  /* 0x000000fffffff290 */ /* 0x000fe4000fffe0ff */
[----:B------:R2:W2:Y:S01]  /*dd30*/  @P0 LDS R42, [R0] ;  /* 0x00000000002a0984 */ /* 0x0004a20000000800 */
[----:B-1----:R-:W-:Y:S03]  /*dd40*/  @P0 IMAD.IADD R3, R99, 0x1, R100 ;  /* 0x0000000163030824 */ /* 0x002fe600078e0264 */
[----:B------:R1:W1:Y:S02]  /*dd50*/  @P0 LDS R46, [R0+0x200] ;  /* 0x00020000002e0984 */ /* 0x0002640000000800 */
[----:B------:R-:W-:Y:S02]  /*dd60*/  @P0 IADD3 R4, PT, PT, R98, R3, RZ ;  /* 0x0000000362040210 */ /* 0x000fe40007ffe0ff */
        /* <DEDUP_REMOVED lines=29> */
[----:B--2---:R1:W1:Y:S02]  /*df40*/  @P0 LDS R72, [R4+0xe00] ;  /* 0x000e000004480984 */ /* 0x0042640000000800 */
.L_x_156:
[----:B------:R-:W-:Y:S05]  /*df50*/  BSYNC B1 ;  /* 0x0000000000017941 */ /* 0x000fea0003800000 */
.L_x_155:
        /* <DEDUP_REMOVED lines=21> */
.L_x_160:
[----:B------:R-:W-:Y:S01]  /*e0b0*/  ISETP.NE.AND P0, PT, R93, RZ, PT ;  /* 0x000000ff5d00720c */ /* 0x000fe20003f05270 */
[----:B------:R-:W-:Y:S05]  /*e0c0*/  WARPSYNC.ALL ;  /* 0x0000000000007948 */ /* 0x000fea0003800000 */
[----:B------:R-:W-:Y:S01]  /*e0d0*/  R2UR UR4, R37 ;  /* 0x00000000250472ca */ /* 0x000fe200000e0000 */
[----:B------:R-:W-:Y:S11]  /*e0e0*/  BSSY.RECONVERGENT B0, `(.L_x_161) ;  /* 0x0000088000007945 */ /* 0x000ff60003800200 */
[----:B------:R-:W-:Y:S01]  /*e0f0*/  @!UPT UIADD3 URZ, UPT, UPT, URZ, URZ, URZ ;  /* 0x000000fffffff290 */ /* 0x000fe2000fffe0ff */
[----:B------:R-:W1:Y:S01]  /*e100*/  LDTM.x32 R4, tmem[UR4] ;  /* 0x00000004000479ee */ /* 0x000e6200082c0000 */
[----:B------:R-:W-:Y:S06]  /*e110*/  USHF.L.U32 UR4, UR46, 0xe, URZ ;  /* 0x0000000e2e047899 */ /* 0x000fec00080006ff */
[----:B------:R-:W-:Y:S04]  /*e120*/  IADD3 R0, PT, PT, R91, UR4, RZ ;  /* 0x000000045b007c10 */ /* 0x000fe8000fffe0ff */
[-C--:B------:R-:W-:Y:S02]  /*e130*/  IADD3 R99, PT, PT, R99, R0.reuse, RZ ;  /* 0x0000000063637210 */ /* 0x080fe40007ffe0ff */
[C---:B------:R-:W-:Y:S02]  /*e140*/  IADD3 R0, PT, PT, R98.reuse, R0, RZ ;  /* 0x0000000062007210 */ /* 0x040fe40007ffe0ff */
        /* <DEDUP_REMOVED lines=102> */
[----:B--2---:R-:W2:Y:S02]  /*e7b0*/  FENCE.VIEW.ASYNC.S ;  /* 0x00000000000073c6 */ /* 0x004ea40000000000 */
[----:B--2---:R-:W-:Y:S06]  /*e7c0*/  BAR.SYNC.DEFER_BLOCKING 0x1, 0x80 ;  /* 0x0042000000007b1d */ /* 0x004fec0000010000 */
[----:B------:R-:W-:Y:S05]  /*e7d0*/  @P0 BRA `(.L_x_162) ;  /* 0x0000000000600947 */ /* 0x000fea0003800000 */
        /* <DEDUP_REMOVED lines=24> */
.L_x_162:
[----:B------:R-:W-:Y:S05]  /*e960*/  BSYNC.RECONVERGENT B0 ;  /* 0x0000000000007941 */ /* 0x000fea0003800200 */
.L_x_161:
[----:B------:R-:W-:Y:S01]  /*e970*/  UISETP.NE.AND UP0, UPT, UR50, URZ, UPT ;  /* 0x000000ff3200728c */ /* 0x000fe2000bf05270 */
[----:B------:R-:W-:Y:S01]  /*e980*/  BSSY.RECONVERGENT B0, `(.L_x_163) ;  /* 0x0000009000007945 */ /* 0x000fe20003800200 */
[----:B------:R-:W-:Y:S04]  /*e990*/  UIADD3 UR4, UPT, UPT, UR46, 0x1, URZ ;  /* 0x000000012e047890 */ /* 0x000fe8000fffe0ff */
[----:B------:R-:W-:Y:S02]  /*e9a0*/  UISETP.EQ.XOR UP1, UPT, UR4, 0x3, UP0 ;  /* 0x000000030400788c */ /* 0x000fe40008722a70 */
[----:B------:R-:W-:Y:S02]  /*e9b0*/  UISETP.NE.AND UP0, UPT, UR4, 0x3, UPT ;  /* 0x000000030400788c */ /* 0x000fe4000bf05270 */
[----:B------:R-:W-:Y:S02]  /*e9c0*/  USEL UR5, URZ, 0x1, !UP1 ;  /* 0x00000001ff057887 */ /* 0x000fe4000c800000 */
[----:B------:R-:W-:Y:S02]  /*e9d0*/  USEL UR52, UR4, URZ, UP0 ;  /* 0x000000ff04347287 */ /* 0x000fe40008000000 */
[----:B------:R-:W-:Y:S01]  /*e9e0*/  ULOP3.LUT UR56, UR56, UR5, URZ, 0x3c, !UPT ;  /* 0x0000000538387292 */ /* 0x000fe2000f8e3cff */
[----:B------:R-:W-:Y:S11]  /*e9f0*/  @P0 BRA `(.L_x_164) ;  /* 0x0000000000040947 */ /* 0x000ff60003800000 */
[----:B------:R-:W-:Y:S04]  /*ea00*/  DEPBAR.LE SB0, 0x1 ;  /* 0x000080400000791a */ /* 0x000fe80000000000 */
.L_x_164:
[----:B------:R-:W-:Y:S05]  /*ea10*/  BSYNC.RECONVERGENT B0 ;  /* 0x0000000000007941 */ /* 0x000fea0003800200 */
.L_x_163:
[----:B------:R-:W-:Y:S01]  /*ea20*/  BAR.SYNC.DEFER_BLOCKING 0x1, 0x80 ;  /* 0x0042000000007b1d */ /* 0x000fe20000010000 */
[----:B------:R-:W-:Y:S09]  /*ea30*/  UISETP.NE.AND UP0, UPT, UR55, -0x8, UPT ;  /* 0xfffffff83700788c */ /* 0x000ff2000bf05270 */
[----:B------:R-:W-:Y:S05]  /*ea40*/  BRA.U !UP0, `(.L_x_165) ;  /* 0x0000000108287547 */ /* 0x000fea000b800000 */
[----:B-1----:R-:W1:Y:S01]  /*ea50*/  S2R R0, SR_CgaCtaId ;  /* 0x0000000000007919 */ /* 0x002e620000008800 */
[----:B------:R-:W-:Y:S01]  /*ea60*/  ISETP.NE.AND P0, PT, R97, RZ, PT ;  /* 0x000000ff6100720c */ /* 0x000fe20003f05270 */
[----:B------:R-:W-:Y:S01]  /*ea70*/  IMAD.U32 R3, RZ, RZ, UR53 ;  /* 0x00000035ff037e24 */ /* 0x000fe2000f8e00ff */
[----:B------:R-:W-:Y:S04]  /*ea80*/  UIADD3 UR4, UPT, UPT, UR53, 0x1, URZ ;  /* 0x0000000135047890 */ /* 0x000fe8000fffe0ff */
[----:B------:R-:W-:Y:S04]  /*ea90*/  UISETP.NE.AND UP0, UPT, UR4, 0x3, UPT ;  /* 0x000000030400788c */ /* 0x000fe8000bf05270 */
[----:B------:R-:W-:Y:S03]  /*eaa0*/  USEL UR53, UR4, URZ, UP0 ;  /* 0x000000ff04357287 */ /* 0x000fe60008000000 */
[----:B------:R-:W-:Y:S05]  /*eab0*/  @P0 LEA R3, R3, UR47, 0x3 ;  /* 0x0000002f03030c11 */ /* 0x000fea000f8e18ff */
[----:B------:R-:W-:Y:S05]  /*eac0*/  @P0 VIADD R3, R3, 0x58 ;  /* 0x0000005803030836 */ /* 0x000fea0000000000 */
[----:B-1----:R-:W-:Y:S04]  /*ead0*/  @P0 PRMT R0, R0, 0x654, R3 ;  /* 0x0000065400000816 */ /* 0x002fe80000000003 */
[----:B------:R2:W-:Y:S03]  /*eae0*/  @P0 SYNCS.ARRIVE.TRANS64.RED.A1T0 RZ, [R0+URZ], RZ ;  /* 0x000000ff00ff09a7 */ /* 0x0005e600081004ff */
.L_x_165:
[----:B------:R-:W-:Y:S01]  /*eaf0*/  R2UR UR4, R96 ;  /* 0x00000000600472ca */ /* 0x000fe200000e0000 */
[----:B------:R-:W-:Y:S01]  /*eb00*/  UIADD3 UR55, UPT, UPT, UR55, 0x8, URZ ;  /* 0x0000000837377890 */ /* 0x000fe2000fffe0ff */
[----:B------:R-:W-:Y:S01]  /*eb10*/  R2UR UR5, R73 ;  /* 0x00000000490572ca */ /* 0x000fe200000e0000 */
[----:B------:R-:W-:Y:S01]  /*eb20*/  ULOP3.LUT UR37, UR37, 0x1, URZ, 0x3c, !UPT ;  /* 0x0000000125257892 */ /* 0x000fe2000f8e3cff */
[----:B------:R-:W-:Y:S02]  /*eb30*/  R2UR UR36, R94 ;  /* 0x000000005e2472ca */ /* 0x000fe400000e0000 */
[C---:B------:R-:W-:Y:S04]  /*eb40*/  ISETP.NE.AND P0, PT, R88.reuse, 0x2, PT ;  /* 0x000000025800780c */ /* 0x040fe80003f05270 */
[----:B-12---:R-:W-:Y:S02]  /*eb50*/  SEL R0, RZ, 0x1, P0 ;  /* 0x00000001ff007807 */ /* 0x006fe40000000000 */
[----:B------:R-:W-:Y:S01]  /*eb60*/  SEL R88, R88, RZ, P0 ;  /* 0x000000ff58587207 */ /* 0x000fe20000000000 */
[----:B------:R-:W-:Y:S01]  /*eb70*/  UISETP.NE.AND UP0, UPT, UR4, URZ, UPT ;  /* 0x000000ff0400728c */ /* 0x000fe2000bf05270 */
[----:B------:R-:W-:Y:S01]  /*eb80*/  R2UR UR4, R78 ;  /* 0x000000004e0472ca */ /* 0x000fe200000e0000 */
[----:B------:R-:W-:Y:S01]  /*eb90*/  UIADD3 UR25, UPT, UPT, UR38, UR5, URZ ;  /* 0x0000000526197290 */ /* 0x000fe2000fffe0ff */
[----:B------:R-:W-:Y:S11]  /*eba0*/  LOP3.LUT R89, R89, R0, RZ, 0x3c, !PT ;  /* 0x0000000059597212 */ /* 0x000ff600078e3cff */
[----:B------:R-:W-:Y:S01]  /*ebb0*/  UIADD3 UR11, UPT, UPT, UR39, UR4, URZ ;  /* 0x00000004270b7290 */ /* 0x000fe2000fffe0ff */
[----:B------:R-:W-:Y:S11]  /*ebc0*/  BRA.U UP0, `(.L_x_166) ;  /* 0xffffff7500547547 */ /* 0x000ff6000b83ffff */
[----:B------:R-:W-:Y:S01]  /*ebd0*/  R2UR UR4, R86 ;  /* 0x00000000560472ca */ /* 0x000fe200000e0000 */
[----:B------:R-:W-:-:S12]  /*ebe0*/  SYNCS.ARRIVE.TRANS64.A1T0 RZ, [UR47+0xd0], RZ ;  /* 0x0000d0ffffff79a7 */ /* 0x000fd8000810002f */
[----:B------:R-:W-:-:S09]  /*ebf0*/  UISETP.NE.AND UP0, UPT, UR4, URZ, UPT ;  /* 0x000000ff0400728c */ /* 0x000fd2000bf05270 */
[----:B------:R-:W-:Y:S05]  /*ec00*/  BRA.U !UP0, `(.L_x_167) ;  /* 0x0000000108487547 */ /* 0x000fea000b800000 */
[----:B------:R-:W1:Y:S02]  /*ec10*/  LDCU.64 UR4, c[0x0][0xa90] ;  /* 0x00015200ff0477ac */ /* 0x000e640008000a00 */
[----:B-1----:R-:W-:-:S04]  /*ec20*/  UISETP.NE.U32.AND UP0, UPT, UR4, URZ, UPT ;  /* 0x000000ff0400728c */ /* 0x002fc8000bf05070 */
[----:B------:R-:W-:-:S09]  /*ec30*/  UISETP.NE.AND.EX UP0, UPT, UR5, URZ, UPT, UP0 ;  /* 0x000000ff0500728c */ /* 0x000fd2000bf05300 */
[----:B------:R-:W-:Y:S05]  /*ec40*/  BRA.U UP0, `(.L_x_168) ;  /* 0x00000001000c7547 */ /* 0x000fea000b800000 */
[----:B------:R-:W-:-:S13]  /*ec50*/  FSETP.NEU.AND P0, PT, R41, RZ, PT ;  /* 0x000000ff2900720b */ /* 0x000fda0003f0d000 */
[----:B------:R-:W-:Y:S05]  /*ec60*/  @!P0 EXIT ;  /* 0x000000000000894d */ /* 0x000fea0003800000 */
[----:B------:R-:W-:Y:S05]  /*ec70*/  BRA `(.L_x_167) ;  /* 0x00000000002c7947 */ /* 0x000fea0003800000 */
.L_x_168:
[----:B------:R-:W-:Y:S01]  /*ec80*/  ISETP.NE.AND P0, PT, R87, RZ, PT ;  /* 0x000000ff5700720c */ /* 0x000fe20003f05270 */
[----:B------:R-:W-:-:S12]  /*ec90*/  BSSY.RECONVERGENT B0, `(.L_x_167) ;  /* 0x0000009000007945 */ /* 0x000fd80003800200 */
[----:B------:R-:W-:Y:S05]  /*eca0*/  @P0 BRA `(.L_x_169) ;  /* 0x0000000000140947 */ /* 0x000fea0003800000 */
[----:B------:R-:W1:Y:S02]  /*ecb0*/  LDCU.64 UR4, c[0x0][0xa88] ;  /* 0x00015100ff0477ac */ /* 0x000e640008000a00 */
[----:B-1----:R-:W-:-:S04]  /*ecc0*/  ISETP.NE.U32.AND P0, PT, RZ, UR4, PT ;  /* 0x00000004ff007c0c */ /* 0x002fc8000bf05070 */
[----:B------:R-:W-:-:S13]  /*ecd0*/  ISETP.NE.AND.EX P0, PT, RZ, UR5, PT, P0 ;  /* 0x00000005ff007c0c */ /* 0x000fda000bf05300 */
[----:B------:R-:W-:Y:S05]  /*ece0*/  @!P0 EXIT ;  /* 0x000000000000894d */ /* 0x000fea0003800000 */
[----:B------:R-:W-:Y:S05]  /*ecf0*/  BRA `(.L_x_170) ;  /* 0x0000000000087947 */ /* 0x000fea0003800000 */
.L_x_169:
[----:B------:R-:W-:-:S13]  /*ed00*/  FSETP.NEU.AND P0, PT, R41, RZ, PT ;  /* 0x000000ff2900720b */ /* 0x000fda0003f0d000 */
[----:B------:R-:W-:Y:S05]  /*ed10*/  @!P0 EXIT ;  /* 0x000000000000894d */ /* 0x000fea0003800000 */
.L_x_170:
[----:B------:R-:W-:Y:S05]  /*ed20*/  BSYNC.RECONVERGENT B0 ;  /* 0x0000000000007941 */ /* 0x000fea0003800200 */
.L_x_167:
[----:B------:R-:W-:Y:S01]  /*ed30*/  ULEA UR4, UR53, UR47, 0x3 ;  /* 0x0000002f35047291 */ /* 0x000fe2000f8e18ff */
[----:B------:R-:W-:-:S04]  /*ed40*/  DEPBAR.LE SB0, 0x0 ;  /* 0x000080000000791a */ /* 0x000fc80000000000 */
[----:B------:R-:W-:-:S04]  /*ed50*/  UIADD3 UR4, UPT, UPT, UR4, 0x58, URZ ;  /* 0x0000005804047890 */ /* 0x000fc8000fffe0ff */
[----:B------:R-:W-:-:S09]  /*ed60*/  UPRMT UR4, UR51, 0x654, UR4 ;  /* 0x0000065433047896 */ /* 0x000fd20008000004 */
[----:B------:R-:W-:Y:S01]  /*ed70*/  SYNCS.ARRIVE.TRANS64.RED.A1T0 RZ, [UR4], RZ ;  /* 0x000000ffffff79a7 */ /* 0x000fe20008100404 */
[----:B------:R-:W-:Y:S05]  /*ed80*/  EXIT ;  /* 0x000000000000794d */ /* 0x000fea0003800000 */
.L_x_19:
[----:B------:R1:W1:Y:S02]  /*ed90*/  SYNCS.PHASECHK.TRANS64.TRYWAIT P0, [R3+URZ+0xc0], R2 ;  /* 0x0000c002030075a7 */ /* 0x00026400080011ff */
[----:B-1----:R-:W-:Y:S05]  /*eda0*/  @!P0 NANOSLEEP.SYNCS 0x989680 ;  /* 0x009896800000895d */ /* 0x002fea0003900000 */
[----:B------:R-:W1:Y:S02]  /*edb0*/  @!P0 SYNCS.PHASECHK.TRANS64 P0, [R3+URZ+0xc0], R2 ;  /* 0x0000c002030085a7 */ /* 0x000e6400080010ff */
[----:B-1----:R-:W-:Y:S05]  /*edc0*/  @!P0 BRA `(.L_x_19) ;  /* 0xfffffffc00f08947 */ /* 0x002fea000383ffff */
[----:B------:R-:W-:Y:S05]  /*edd0*/  BRA `(.L_x_171) ;  /* 0xffffff28002c7947 */ /* 0x000fea000383ffff */
.L_x_22:
[----:B------:R-:W-:-:S07]  /*ede0*/  MOV R0, UR33 ;  /* 0x0000002100007c02 */ /* 0x000fce0008000f00 */
.L_x_172:
[----:B-1----:R1:W2:Y:S02]  /*edf0*/  SYNCS.PHASECHK.TRANS64.TRYWAIT P0, [R0+URZ+0x20], R3 ;  /* 0x00002003000075a7 */ /* 0x0022a400080011ff */
[----:B--2---:R-:W-:Y:S05]  /*ee00*/  @!P0 NANOSLEEP.SYNCS 0x989680 ;  /* 0x009896800000895d */ /* 0x004fea0003900000 */
[----:B------:R-:W2:Y:S02]  /*ee10*/  @!P0 SYNCS.PHASECHK.TRANS64 P0, [R0+URZ+0x20], R3 ;  /* 0x00002003000085a7 */ /* 0x000ea400080010ff */
[----:B--2---:R-:W-:Y:S05]  /*ee20*/  @!P0 BRA `(.L_x_172) ;  /* 0xfffffffc00f08947 */ /* 0x004fea000383ffff */
[----:B------:R-:W-:Y:S05]  /*ee30*/  BRA `(.L_x_21) ;  /* 0xffffff2800887947 */ /* 0x000fea000383ffff */
.L_x_24:
[----:B-1----:R1:W2:Y:S02]  /*ee40*/  SYNCS.PHASECHK.TRANS64.TRYWAIT P0, [R3+URZ+0x80], R0 ;  /* 0x00008000030075a7 */ /* 0x0022a400080011ff */
[----:B--2---:R-:W-:Y:S05]  /*ee50*/  @!P0 NANOSLEEP.SYNCS 0x989680 ;  /* 0x009896800000895d */ /* 0x004fea0003900000 */
[----:B------:R-:W2:Y:S02]  /*ee60*/  @!P0 SYNCS.PHASECHK.TRANS64 P0, [R3+URZ+0x80], R0 ;  /* 0x00008000030085a7 */ /* 0x000ea400080010ff */
[----:B--2---:R-:W-:Y:S05]  /*ee70*/  @!P0 BRA `(.L_x_24) ;  /* 0xfffffffc00f08947 */ /* 0x004fea000383ffff */
[----:B------:R-:W-:Y:S05]  /*ee80*/  BRA `(.L_x_173) ;  /* 0xffffff2c00087947 */ /* 0x000fea000383ffff */
.L_x_28:
[----:B-1----:R-:W-:-:S07]  /*ee90*/  MOV R0, UR4 ;  /* 0x0000000400007c02 */ /* 0x002fce0008000f00 */
.L_x_174:
[----:B-1----:R1:W2:Y:S02]  /*eea0*/  SYNCS.PHASECHK.TRANS64.TRYWAIT P0, [R0+URZ], R3 ;  /* 0x00000003000075a7 */ /* 0x0022a400080011ff */
[----:B--2---:R-:W-:Y:S05]  /*eeb0*/  @!P0 NANOSLEEP.SYNCS 0x989680 ;  /* 0x009896800000895d */ /* 0x004fea0003900000 */
[----:B------:R-:W2:Y:S02]  /*eec0*/  @!P0 SYNCS.PHASECHK.TRANS64 P0, [R0+URZ], R3 ;  /* 0x00000003000085a7 */ /* 0x000ea400080010ff */
[----:B--2---:R-:W-:Y:S05]  /*eed0*/  @!P0 BRA `(.L_x_174) ;  /* 0xfffffffc00f08947 */ /* 0x004fea000383ffff */
[----:B------:R-:W-:Y:S05]  /*eee0*/  BRA `(.L_x_175) ;  /* 0xffffff3000a47947 */ /* 0x000fea000383ffff */
.L_x_29:
[----:B------:R-:W-:-:S07]  /*eef0*/  MOV R0, UR5 ;  /* 0x0000000500007c02 */ /* 0x000fce0008000f00 */
.L_x_176:
[----:B-1----:R1:W2:Y:S02]  /*ef00*/  SYNCS.PHASECHK.TRANS64.TRYWAIT P0, [R0+URZ], R3 ;  /* 0x00000003000075a7 */ /* 0x0022a400080011ff */
[----:B--2---:R-:W-:Y:S05]  /*ef10*/  @!P0 NANOSLEEP.SYNCS 0x989680 ;  /* 0x009896800000895d */ /* 0x004fea0003900000 */
[----:B------:R-:W2:Y:S02]  /*ef20*/  @!P0 SYNCS.PHASECHK.TRANS64 P0, [R0+URZ], R3 ;  /* 0x00000003000085a7 */ /* 0x000ea400080010ff */
[----:B--2---:R-:W-:Y:S05]  /*ef30*/  @!P0 BRA `(.L_x_176) ;  /* 0xfffffffc00f08947 */ /* 0x004fea000383ffff */
[----:B------:R-:W-:Y:S05]  /*ef40*/  BRA `(.L_x_177) ;  /* 0xffffff3000b07947 */ /* 0x000fea000383ffff */
.L_x_30:
[----:B------:R-:W-:-:S07]  /*ef50*/  MOV R0, UR5 ;  /* 0x0000000500007c02 */ /* 0x000fce0008000f00 */
.L_x_178:
[----:B-1----:R1:W2:Y:S02]  /*ef60*/  SYNCS.PHASECHK.TRANS64.TRYWAIT P0, [R0+URZ], R3 ;  /* 0x00000003000075a7 */ /* 0x0022a400080011ff */
[----:B--2---:R-:W-:Y:S05]  /*ef70*/  @!P0 NANOSLEEP.SYNCS 0x989680 ;  /* 0x009896800000895d */ /* 0x004fea0003900000 */
[----:B------:R-:W2:Y:S02]  /*ef80*/  @!P0 SYNCS.PHASECHK.TRANS64 P0, [R0+URZ], R3 ;  /* 0x00000003000085a7 */ /* 0x000ea400080010ff */
[----:B--2---:R-:W-:Y:S05]  /*ef90*/  @!P0 BRA `(.L_x_178) ;  /* 0xfffffffc00f08947 */ /* 0x004fea000383ffff */
[----:B------:R-:W-:Y:S05]  /*efa0*/  BRA `(.L_x_179) ;  /* 0xffffff3000bc7947 */ /* 0x000fea000383ffff */
.L_x_33:
[----:B-1----:R1:W2:Y:S02]  /*efb0*/  SYNCS.PHASECHK.TRANS64.TRYWAIT P0, [R2+URZ+0xb0], R5 ;  /* 0x0000b005020075a7 */ /* 0x0022a400080011ff */
[----:B--2---:R-:W-:Y:S05]  /*efc0*/  @!P0 NANOSLEEP.SYNCS 0x989680 ;  /* 0x009896800000895d */ /* 0x004fea0003900000 */
[----:B------:R-:W2:Y:S02]  /*efd0*/  @!P0 SYNCS.PHASECHK.TRANS64 P0, [R2+URZ+0xb0], R5 ;  /* 0x0000b005020085a7 */ /* 0x000ea400080010ff */
[----:B--2---:R-:W-:Y:S05]  /*efe0*/  @!P0 BRA `(.L_x_33) ;  /* 0xfffffffc00f08947 */ /* 0x004fea000383ffff */
[----:B------:R-:W-:Y:S05]  /*eff0*/  BRA `(.L_x_180) ;  /* 0xffffff3400187947 */ /* 0x000fea000383ffff */
.L_x_34:
[----:B------:R-:W-:-:S07]  /*f000*/  MOV R2, UR4 ;  /* 0x0000000400027c02 */ /* 0x000fce0008000f00 */
.L_x_181:
[----:B-1----:R1:W2:Y:S02]  /*f010*/  SYNCS.PHASECHK.TRANS64.TRYWAIT P0, [R2+URZ+0x90], R5 ;  /* 0x00009005020075a7 */ /* 0x0022a400080011ff */
[----:B--2---:R-:W-:Y:S05]  /*f020*/  @!P0 NANOSLEEP.SYNCS 0x989680 ;  /* 0x009896800000895d */ /* 0x004fea0003900000 */
[----:B------:R-:W2:Y:S02]  /*f030*/  @!P0 SYNCS.PHASECHK.TRANS64 P0, [R2+URZ+0x90], R5 ;  /* 0x00009005020085a7 */ /* 0x000ea400080010ff */
[----:B--2---:R-:W-:Y:S05]  /*f040*/  @!P0 BRA `(.L_x_181) ;  /* 0xfffffffc00f08947 */ /* 0x004fea000383ffff */
[----:B------:R-:W-:Y:S05]  /*f050*/  BRA `(.L_x_182) ;  /* 0xffffff3400287947 */ /* 0x000fea000383ffff */
.L_x_35:
[----:B-1----:R1:W2:Y:S02]  /*f060*/  SYNCS.PHASECHK.TRANS64.TRYWAIT P1, [R2+URZ+0x80], R5 ;  /* 0x00008005020075a7 */ /* 0x0022a400080211ff */
[----:B--2---:R-:W-:Y:S05]  /*f070*/  @!P1 NANOSLEEP.SYNCS 0x989680 ;  /* 0x009896800000995d */ /* 0x004fea0003900000 */
[----:B------:R-:W2:Y:S02]  /*f080*/  @!P1 SYNCS.PHASECHK.TRANS64 P1, [R2+URZ+0x80], R5 ;  /* 0x00008005020095a7 */ /* 0x000ea400080210ff */
[----:B--2---:R-:W-:Y:S05]  /*f090*/  @!P1 BRA `(.L_x_35) ;  /* 0xfffffffc00f09947 */ /* 0x004fea000383ffff */
[----:B------:R-:W-:Y:S05]  /*f0a0*/  BRA `(.L_x_183) ;  /* 0xffffff3400587947 */ /* 0x000fea000383ffff */
.L_x_38:
[----:B------:R-:W-:-:S07]  /*f0b0*/  MOV R0, UR4 ;  /* 0x0000000400007c02 */ /* 0x000fce0008000f00 */
.L_x_184:
[----:B-1----:R1:W2:Y:S02]  /*f0c0*/  SYNCS.PHASECHK.TRANS64.TRYWAIT P0, [R0+URZ+0x90], R3 ;  /* 0x00009003000075a7 */ /* 0x0022a400080011ff */
[----:B--2---:R-:W-:Y:S05]  /*f0d0*/  @!P0 NANOSLEEP.SYNCS 0x989680 ;  /* 0x009896800000895d */ /* 0x004fea0003900000 */
[----:B------:R-:W2:Y:S02]  /*f0e0*/  @!P0 SYNCS.PHASECHK.TRANS64 P0, [R0+URZ+0x90], R3 ;  /* 0x00009003000085a7 */ /* 0x000ea400080010ff */
[----:B--2---:R-:W-:Y:S05]  /*f0f0*/  @!P0 BRA `(.L_x_184) ;  /* 0xfffffffc00f08947 */ /* 0x004fea000383ffff */
[----:B------:R-:W-:Y:S05]  /*f100*/  BRA `(.L_x_37) ;  /* 0xffffff3400ac7947 */ /* 0x000fea000383ffff */
.L_x_45:
[----:B-1----:R1:W2:Y:S02]  /*f110*/  SYNCS.PHASECHK.TRANS64.TRYWAIT P0, [R0+URZ+0x80], R5 ;  /* 0x00008005000075a7 */ /* 0x0022a400080011ff */
[----:B--2---:R-:W-:Y:S05]  /*f120*/  @!P0 NANOSLEEP.SYNCS 0x989680 ;  /* 0x009896800000895d */ /* 0x004fea0003900000 */
[----:B------:R-:W2:Y:S02]  /*f130*/  @!P0 SYNCS.PHASECHK.TRANS64 P0, [R0+URZ+0x80], R5 ;  /* 0x00008005000085a7 */ /* 0x000ea400080010ff */
[----:B--2---:R-:W-:Y:S05]  /*f140*/  @!P0 BRA `(.L_x_45) ;  /* 0xfffffffc00f08947 */ /* 0x004fea000383ffff */
[----:B------:R-:W-:Y:S05]  /*f150*/  BRA `(.L_x_185) ;  /* 0xffffff3c00047947 */ /* 0x000fea000383ffff */
.L_x_48:
[----:B-1----:R-:W-:Y:S07]  /*f160*/  MOV R0, UR8 ;  /* 0x0000000800007c02 */ /* 0x002fee0008000f00 */
.L_x_186:
[----:B-1----:R1:W2:Y:S02]  /*f170*/  SYNCS.PHASECHK.TRANS64.TRYWAIT P0, [R0+URZ], R5 ;  /* 0x00000005000075a7 */ /* 0x0022a400080011ff */
[----:B--2---:R-:W-:Y:S05]  /*f180*/  @!P0 NANOSLEEP.SYNCS 0x989680 ;  /* 0x009896800000895d */ /* 0x004fea0003900000 */
[----:B------:R-:W2:Y:S02]  /*f190*/  @!P0 SYNCS.PHASECHK.TRANS64 P0, [R0+URZ], R5 ;  /* 0x00000005000085a7 */ /* 0x000ea400080010ff */
[----:B--2---:R-:W-:Y:S05]  /*f1a0*/  @!P0 BRA `(.L_x_186) ;  /* 0xfffffffc00f08947 */ /* 0x004fea000383ffff */
[----:B------:R-:W-:Y:S05]  /*f1b0*/  BRA `(.L_x_47) ;  /* 0xffffff3c00687947 */ /* 0x000fea000383ffff */
.L_x_50:
[----:B-1----:R-:W-:Y:S07]  /*f1c0*/  MOV R0, UR13 ;  /* 0x0000000d00007c02 */ /* 0x002fee0008000f00 */
.L_x_187:
[----:B-1----:R1:W3:Y:S02]  /*f1d0*/  SYNCS.PHASECHK.TRANS64.TRYWAIT P0, [R0+URZ+0xa8], R5 ;  /* 0x0000a805000075a7 */ /* 0x0022e400080011ff */
[----:B---3--:R-:W-:Y:S05]  /*f1e0*/  @!P0 NANOSLEEP.SYNCS 0x989680 ;  /* 0x009896800000895d */ /* 0x008fea0003900000 */
[----:B------:R-:W3:Y:S02]  /*f1f0*/  @!P0 SYNCS.PHASECHK.TRANS64 P0, [R0+URZ+0xa8], R5 ;  /* 0x0000a805000085a7 */ /* 0x000ee400080010ff */
[----:B---3--:R-:W-:Y:S05]  /*f200*/  @!P0 BRA `(.L_x_187) ;  /* 0xfffffffc00f08947 */ /* 0x008fea000383ffff */
[----:B------:R-:W-:Y:S05]  /*f210*/  BRA `(.L_x_49) ;  /* 0xffffff3c009c7947 */ /* 0x000fea000383ffff */
.L_x_53:
[----:B------:R-:W-:-:S07]  /*f220*/  MOV R0, UR13 ;  /* 0x0000000d00007c02 */ /* 0x000fce0008000f00 */
.L_x_188:
[----:B---3--:R3:W4:Y:S02]  /*f230*/  SYNCS.PHASECHK.TRANS64.TRYWAIT P0, [R0+URZ+0xd0], R3 ;  /* 0x0000d003000075a7 */ /* 0x00872400080011ff */
[----:B----4-:R-:W-:Y:S05]  /*f240*/  @!P0 NANOSLEEP.SYNCS 0x989680 ;  /* 0x009896800000895d */ /* 0x010fea0003900000 */
[----:B------:R-:W4:Y:S02]  /*f250*/  @!P0 SYNCS.PHASECHK.TRANS64 P0, [R0+URZ+0xd0], R3 ;  /* 0x0000d003000085a7 */ /* 0x000f2400080010ff */
[----:B----4-:R-:W-:Y:S05]  /*f260*/  @!P0 BRA `(.L_x_188) ;  /* 0xfffffffc00f08947 */ /* 0x010fea000383ffff */
[----:B------:R-:W-:Y:S05]  /*f270*/  BRA `(.L_x_189) ;  /* 0xffffff4000107947 */ /* 0x000fea000383ffff */
.L_x_58:
[----:B-1----:R1:W2:Y:S02]  /*f280*/  SYNCS.PHASECHK.TRANS64.TRYWAIT P0, [R8+URZ+0x80], R5 ;  /* 0x00008005080075a7 */ /* 0x0022a400080011ff */
[----:B--2---:R-:W-:Y:S05]  /*f290*/  @!P0 NANOSLEEP.SYNCS 0x989680 ;  /* 0x009896800000895d */ /* 0x004fea0003900000 */
[----:B------:R-:W2:Y:S02]  /*f2a0*/  @!P0 SYNCS.PHASECHK.TRANS64 P0, [R8+URZ+0x80], R5 ;  /* 0x00008005080085a7 */ /* 0x000ea400080010ff */
[----:B--2---:R-:W-:Y:S05]  /*f2b0*/  @!P0 BRA `(.L_x_58) ;  /* 0xfffffffc00f08947 */ /* 0x004fea000383ffff */
[----:B------:R-:W-:Y:S05]  /*f2c0*/  BRA `(.L_x_190) ;  /* 0xffffff4400447947 */ /* 0x000fea000383ffff */
.L_x_61:
[----:B------:R-:W-:Y:S07]  /*f2d0*/  MOV R0, UR32 ;  /* 0x0000002000007c02 */ /* 0x000fee0008000f00 */
.L_x_191:
[----:B-1----:R1:W2:Y:S02]  /*f2e0*/  SYNCS.PHASECHK.TRANS64.TRYWAIT P0, [R0+URZ+0x78], R5 ;  /* 0x00007805000075a7 */ /* 0x0022a400080011ff */
[----:B--2---:R-:W-:Y:S05]  /*f2f0*/  @!P0 NANOSLEEP.SYNCS 0x989680 ;  /* 0x009896800000895d */ /* 0x004fea0003900000 */
[----:B------:R-:W2:Y:S02]  /*f300*/  @!P0 SYNCS.PHASECHK.TRANS64 P0, [R0+URZ+0x78], R5 ;  /* 0x00007805000085a7 */ /* 0x000ea400080010ff */
[----:B--2---:R-:W-:Y:S05]  /*f310*/  @!P0 BRA `(.L_x_191) ;  /* 0xfffffffc00f08947 */ /* 0x004fea000383ffff */
[----:B------:R-:W-:Y:S05]  /*f320*/  BRA `(.L_x_60) ;  /* 0xffffff4800bc7947 */ /* 0x000fea000383ffff */
.L_x_64:
[----:B------:R-:W-:Y:S07]  /*f330*/  MOV R0, UR16 ;  /* 0x0000001000007c02 */ /* 0x000fee0008000f00 */
.L_x_192:
[----:B-1----:R1:W2:Y:S02]  /*f340*/  SYNCS.PHASECHK.TRANS64.TRYWAIT P0, [R0+URZ+0x58], R5 ;  /* 0x00005805000075a7 */ /* 0x0022a400080011ff */
[----:B--2---:R-:W-:Y:S05]  /*f350*/  @!P0 NANOSLEEP.SYNCS 0x989680 ;  /* 0x009896800000895d */ /* 0x004fea0003900000 */
[----:B------:R-:W2:Y:S02]  /*f360*/  @!P0 SYNCS.PHASECHK.TRANS64 P0, [R0+URZ+0x58], R5 ;  /* 0x00005805000085a7 */ /* 0x000ea400080010ff */
[----:B--2---:R-:W-:Y:S05]  /*f370*/  @!P0 BRA `(.L_x_192) ;  /* 0xfffffffc00f08947 */ /* 0x004fea000383ffff */
[----:B------:R-:W-:Y:S05]  /*f380*/  BRA `(.L_x_193) ;  /* 0xffffff4c00247947 */ /* 0x000fea000383ffff */
.L_x_65:
[----:B------:R-:W-:Y:S07]  /*f390*/  MOV R0, UR17 ;  /* 0x0000001100007c02 */ /* 0x000fee0008000f00 */
.L_x_194:
[----:B-1----:R1:W2:Y:S02]  /*f3a0*/  SYNCS.PHASECHK.TRANS64.TRYWAIT P0, [R0+URZ+0x58], R5 ;  /* 0x00005805000075a7 */ /* 0x0022a400080011ff */
[----:B--2---:R-:W-:Y:S05]  /*f3b0*/  @!P0 NANOSLEEP.SYNCS 0x989680 ;  /* 0x009896800000895d */ /* 0x004fea0003900000 */
[----:B------:R-:W2:Y:S02]  /*f3c0*/  @!P0 SYNCS.PHASECHK.TRANS64 P0, [R0+URZ+0x58], R5 ;  /* 0x00005805000085a7 */ /* 0x000ea400080010ff */
[----:B--2---:R-:W-:Y:S05]  /*f3d0*/  @!P0 BRA `(.L_x_194) ;  /* 0xfffffffc00f08947 */ /* 0x004fea000383ffff */
[----:B------:R-:W-:Y:S05]  /*f3e0*/  BRA `(.L_x_195) ;  /* 0xffffff5000047947 */ /* 0x000fea000383ffff */
.L_x_66:
[----:B------:R-:W-:Y:S07]  /*f3f0*/  MOV R0, UR16 ;  /* 0x0000001000007c02 */ /* 0x000fee0008000f00 */
.L_x_196:
[----:B-1----:R1:W2:Y:S02]  /*f400*/  SYNCS.PHASECHK.TRANS64.TRYWAIT P0, [R0+URZ+0x58], R7 ;  /* 0x00005807000075a7 */ /* 0x0022a400080011ff */
[----:B--2---:R-:W-:Y:S05]  /*f410*/  @!P0 NANOSLEEP.SYNCS 0x989680 ;  /* 0x009896800000895d */ /* 0x004fea0003900000 */
[----:B------:R-:W2:Y:S02]  /*f420*/  @!P0 SYNCS.PHASECHK.TRANS64 P0, [R0+URZ+0x58], R7 ;  /* 0x00005807000085a7 */ /* 0x000ea400080010ff */
[----:B--2---:R-:W-:Y:S05]  /*f430*/  @!P0 BRA `(.L_x_196) ;  /* 0xfffffffc00f08947 */ /* 0x004fea000383ffff */
[----:B------:R-:W-:Y:S05]  /*f440*/  BRA `(.L_x_197) ;  /* 0xffffff5000d87947 */ /* 0x000fea000383ffff */
.L_x_67:
[----:B------:R-:W-:Y:S07]  /*f450*/  MOV R0, UR21 ;  /* 0x0000001500007c02 */ /* 0x000fee0008000f00 */
.L_x_198:
[----:B-1----:R1:W2:Y:S02]  /*f460*/  SYNCS.PHASECHK.TRANS64.TRYWAIT P0, [R0+URZ+0x58], R7 ;  /* 0x00005807000075a7 */ /* 0x0022a400080011ff */
[----:B--2---:R-:W-:Y:S05]  /*f470*/  @!P0 NANOSLEEP.SYNCS 0x989680 ;  /* 0x009896800000895d */ /* 0x004fea0003900000 */
[----:B------:R-:W2:Y:S02]  /*f480*/  @!P0 SYNCS.PHASECHK.TRANS64 P0, [R0+URZ+0x58], R7 ;  /* 0x00005807000085a7 */ /* 0x000ea400080010ff */
[----:B--2---:R-:W-:Y:S05]  /*f490*/  @!P0 BRA `(.L_x_198) ;  /* 0xfffffffc00f08947 */ /* 0x004fea000383ffff */
[----:B------:R-:W-:Y:S05]  /*f4a0*/  BRA `(.L_x_199) ;  /* 0xffffff5400a87947 */ /* 0x000fea000383ffff */
.L_x_68:
[----:B------:R-:W-:Y:S07]  /*f4b0*/  MOV R0, UR6 ;  /* 0x0000000600007c02 */ /* 0x000fee0008000f00 */
.L_x_200:
[----:B-1----:R1:W2:Y:S02]  /*f4c0*/  SYNCS.PHASECHK.TRANS64.TRYWAIT P0, [R0+URZ+0x58], R7 ;  /* 0x00005807000075a7 */ /* 0x0022a400080011ff */
[----:B--2---:R-:W-:Y:S05]  /*f4d0*/  @!P0 NANOSLEEP.SYNCS 0x989680 ;  /* 0x009896800000895d */ /* 0x004fea0003900000 */
[----:B------:R-:W2:Y:S02]  /*f4e0*/  @!P0 SYNCS.PHASECHK.TRANS64 P0, [R0+URZ+0x58], R7 ;  /* 0x00005807000085a7 */ /* 0x000ea400080010ff */
[----:B--2---:R-:W-:Y:S05]  /*f4f0*/  @!P0 BRA `(.L_x_200) ;  /* 0xfffffffc00f08947 */ /* 0x004fea000383ffff */
[----:B------:R-:W-:Y:S05]  /*f500*/  BRA `(.L_x_201) ;  /* 0xffffff5800587947 */ /* 0x000fea000383ffff */
.L_x_69:
[----:B------:R-:W-:Y:S07]  /*f510*/  MOV R0, UR16 ;  /* 0x0000001000007c02 */ /* 0x000fee0008000f00 */
.L_x_202:
[----:B-1----:R1:W2:Y:S02]  /*f520*/  SYNCS.PHASECHK.TRANS64.TRYWAIT P0, [R0+URZ+0x58], R7 ;  /* 0x00005807000075a7 */ /* 0x0022a400080011ff */
[----:B--2---:R-:W-:Y:S05]  /*f530*/  @!P0 NANOSLEEP.SYNCS 0x989680 ;  /* 0x009896800000895d */ /* 0x004fea0003900000 */
[----:B------:R-:W2:Y:S02]  /*f540*/  @!P0 SYNCS.PHASECHK.TRANS64 P0, [R0+URZ+0x58], R7 ;  /* 0x00005807000085a7 */ /* 0x000ea400080010ff */
[----:B--2---:R-:W-:Y:S05]  /*f550*/  @!P0 BRA `(.L_x_202) ;  /* 0xfffffffc00f08947 */ /* 0x004fea000383ffff */
[----:B------:R-:W-:Y:S05]  /*f560*/  BRA `(.L_x_203) ;  /* 0xffffff5c00087947 */ /* 0x000fea000383ffff */
.L_x_70:
[----:B------:R-:W-:Y:S07]  /*f570*/  MOV R0, UR17 ;  /* 0x0000001100007c02 */ /* 0x000fee0008000f00 */
.L_x_204:
[----:B-1----:R1:W2:Y:S02]  /*f580*/  SYNCS.PHASECHK.TRANS64.TRYWAIT P0, [R0+URZ+0x58], R7 ;  /* 0x00005807000075a7 */ /* 0x0022a400080011ff */
[----:B--2---:R-:W-:Y:S05]  /*f590*/  @!P0 NANOSLEEP.SYNCS 0x989680 ;  /* 0x009896800000895d */ /* 0x004fea0003900000 */
[----:B------:R-:W2:Y:S02]  /*f5a0*/  @!P0 SYNCS.PHASECHK.TRANS64 P0, [R0+URZ+0x58], R7 ;  /* 0x00005807000085a7 */ /* 0x000ea400080010ff */
[----:B--2---:R-:W-:Y:S05]  /*f5b0*/  @!P0 BRA `(.L_x_204) ;  /* 0xfffffffc00f08947 */ /* 0x004fea000383ffff */
[----:B------:R-:W-:Y:S05]  /*f5c0*/  BRA `(.L_x_205) ;  /* 0xffffff5c00d87947 */ /* 0x000fea000383ffff */
.L_x_71:
[----:B------:R-:W-:Y:S07]  /*f5d0*/  MOV R0, UR16 ;  /* 0x0000001000007c02 */ /* 0x000fee0008000f00 */
.L_x_206:
[----:B-1----:R1:W2:Y:S02]  /*f5e0*/  SYNCS.PHASECHK.TRANS64.TRYWAIT P0, [R0+URZ+0x58], R5 ;  /* 0x00005805000075a7 */ /* 0x0022a400080011ff */
[----:B--2---:R-:W-:Y:S05]  /*f5f0*/  @!P0 NANOSLEEP.SYNCS 0x989680 ;  /* 0x009896800000895d */ /* 0x004fea0003900000 */
[----:B------:R-:W2:Y:S02]  /*f600*/  @!P0 SYNCS.PHASECHK.TRANS64 P0, [R0+URZ+0x58], R5 ;  /* 0x00005805000085a7 */ /* 0x000ea400080010ff */
[----:B--2---:R-:W-:Y:S05]  /*f610*/  @!P0 BRA `(.L_x_206) ;  /* 0xfffffffc00f08947 */ /* 0x004fea000383ffff */
[----:B------:R-:W-:Y:S05]  /*f620*/  BRA `(.L_x_207) ;  /* 0xffffff6000a87947 */ /* 0x000fea000383ffff */
.L_x_73:
[----:B------:R-:W-:-:S07]  /*f630*/  MOV R0, UR4 ;  /* 0x0000000400007c02 */ /* 0x000fce0008000f00 */
.L_x_208:
[----:B-1----:R1:W2:Y:S02]  /*f640*/  SYNCS.PHASECHK.TRANS64.TRYWAIT P0, [R0+URZ], R3 ;  /* 0x00000003000075a7 */ /* 0x0022a400080011ff */
[----:B--2---:R-:W-:Y:S05]  /*f650*/  @!P0 NANOSLEEP.SYNCS 0x989680 ;  /* 0x009896800000895d */ /* 0x004fea0003900000 */
[----:B------:R-:W2:Y:S02]  /*f660*/  @!P0 SYNCS.PHASECHK.TRANS64 P0, [R0+URZ], R3 ;  /* 0x00000003000085a7 */ /* 0x000ea400080010ff */
[----:B--2---:R-:W-:Y:S05]  /*f670*/  @!P0 BRA `(.L_x_208) ;  /* 0xfffffffc00f08947 */ /* 0x004fea000383ffff */
[----:B------:R-:W-:Y:S05]  /*f680*/  BRA `(.L_x_209) ;  /* 0xffffff64009c7947 */ /* 0x000fea000383ffff */
.L_x_74:
[----:B------:R-:W-:-:S07]  /*f690*/  MOV R0, UR5 ;  /* 0x0000000500007c02 */ /* 0x000fce0008000f00 */
.L_x_210:
[----:B-1----:R1:W2:Y:S02]  /*f6a0*/  SYNCS.PHASECHK.TRANS64.TRYWAIT P0, [R0+URZ], R3 ;  /* 0x00000003000075a7 */ /* 0x0022a400080011ff */
[----:B--2---:R-:W-:Y:S05]  /*f6b0*/  @!P0 NANOSLEEP.SYNCS 0x989680 ;  /* 0x009896800000895d */ /* 0x004fea0003900000 */
[----:B------:R-:W2:Y:S02]  /*f6c0*/  @!P0 SYNCS.PHASECHK.TRANS64 P0, [R0+URZ], R3 ;  /* 0x00000003000085a7 */ /* 0x000ea400080010ff */
[----:B--2---:R-:W-:Y:S05]  /*f6d0*/  @!P0 BRA `(.L_x_210) ;  /* 0xfffffffc00f08947 */ /* 0x004fea000383ffff */
[----:B------:R-:W-:Y:S05]  /*f6e0*/  BRA `(.L_x_211) ;  /* 0xffffff6400a87947 */ /* 0x000fea000383ffff */
.L_x_76:
[----:B--2---:R2:W3:Y:S02]  /*f6f0*/  SYNCS.PHASECHK.TRANS64.TRYWAIT P0, [R0+URZ+0x80], R3 ;  /* 0x00008003000075a7 */ /* 0x0044e400080011ff */
[----:B---3--:R-:W-:Y:S05]  /*f700*/  @!P0 NANOSLEEP.SYNCS 0x989680 ;  /* 0x009896800000895d */ /* 0x008fea0003900000 */
[----:B------:R-:W3:Y:S02]  /*f710*/  @!P0 SYNCS.PHASECHK.TRANS64 P0, [R0+URZ+0x80], R3 ;  /* 0x00008003000085a7 */ /* 0x000ee400080010ff */
[----:B---3--:R-:W-:Y:S05]  /*f720*/  @!P0 BRA `(.L_x_76) ;  /* 0xfffffffc00f08947 */ /* 0x008fea000383ffff */
[----:B------:R-:W-:Y:S05]  /*f730*/  BRA `(.L_x_212) ;  /* 0xffffff6800987947 */ /* 0x000fea000383ffff */
.L_x_86:
[----:B-1----:R1:W3:Y:S02]  /*f740*/  SYNCS.PHASECHK.TRANS64.TRYWAIT P0, [R4+URZ+0x40], R3 ;  /* 0x00004003040075a7 */ /* 0x0022e400080011ff */
[----:B---3--:R-:W-:Y:S05]  /*f750*/  @!P0 NANOSLEEP.SYNCS 0x989680 ;  /* 0x009896800000895d */ /* 0x008fea0003900000 */
[----:B------:R-:W3:Y:S02]  /*f760*/  @!P0 SYNCS.PHASECHK.TRANS64 P0, [R4+URZ+0x40], R3 ;  /* 0x00004003040085a7 */ /* 0x000ee400080010ff */
[----:B---3--:R-:W-:Y:S05]  /*f770*/  @!P0 BRA `(.L_x_86) ;  /* 0xfffffffc00f08947 */ /* 0x008fea000383ffff */
[----:B------:R-:W-:Y:S05]  /*f780*/  BRA `(.L_x_85) ;  /* 0xffffff7800647947 */ /* 0x000fea000383ffff */
.L_x_88:
[----:B-1----:R-:W-:Y:S04]  /*f790*/  MOV R3, UR47 ;  /* 0x0000002f00037c02 */ /* 0x002fe80008000f00 */
[----:B------:R1:W2:Y:S03]  /*f7a0*/  SYNCS.PHASECHK.TRANS64.TRYWAIT P1, [R3+URZ+0xa0], R0 ;  /* 0x0000a000030075a7 */ /* 0x0002a600080211ff */
[----:B--2---:R-:W-:Y:S05]  /*f7b0*/  @!P1 NANOSLEEP.SYNCS 0x989680 ;  /* 0x009896800000995d */ /* 0x004fea0003900000 */
[----:B------:R-:W2:Y:S02]  /*f7c0*/  @!P1 SYNCS.PHASECHK.TRANS64 P1, [R3+URZ+0xa0], R0 ;  /* 0x0000a000030095a7 */ /* 0x000ea400080210ff */
[----:B--2---:R-:W-:Y:S05]  /*f7d0*/  @!P1 BRA `(.L_x_88) ;  /* 0xfffffffc00ec9947 */ /* 0x004fea000383ffff */
[----:B------:R-:W-:Y:S05]  /*f7e0*/  BRA `(.L_x_87) ;  /* 0xffffff7c004c7947 */ /* 0x000fea000383ffff */
.L_x_99:
[----:B-1----:R1:W2:Y:S02]  /*f7f0*/  SYNCS.PHASECHK.TRANS64.TRYWAIT P0, [R5+URZ+0x40], R0 ;  /* 0x00004000050075a7 */ /* 0x0022a400080011ff */
[----:B--2---:R-:W-:Y:S05]  /*f800*/  @!P0 NANOSLEEP.SYNCS 0x989680 ;  /* 0x009896800000895d */ /* 0x004fea0003900000 */
[----:B------:R-:W2:Y:S02]  /*f810*/  @!P0 SYNCS.PHASECHK.TRANS64 P0, [R5+URZ+0x40], R0 ;  /* 0x00004000050085a7 */ /* 0x000ea400080010ff */
[----:B--2---:R-:W-:Y:S05]  /*f820*/  @!P0 BRA `(.L_x_99) ;  /* 0xfffffffc00f08947 */ /* 0x004fea000383ffff */
[----:B------:R-:W-:Y:S05]  /*f830*/  BRA `(.L_x_98) ;  /* 0xffffff8800407947 */ /* 0x000fea000383ffff */
.L_x_109:
[----:B-1----:R1:W2:Y:S02]  /*f840*/  SYNCS.PHASECHK.TRANS64.TRYWAIT P0, [R5+URZ+0x40], R4 ;  /* 0x00004004050075a7 */ /* 0x0022a400080011ff */
[----:B--2---:R-:W-:Y:S05]  /*f850*/  @!P0 NANOSLEEP.SYNCS 0x989680 ;  /* 0x009896800000895d */ /* 0x004fea0003900000 */
[----:B------:R-:W2:Y:S02]  /*f860*/  @!P0 SYNCS.PHASECHK.TRANS64 P0, [R5+URZ+0x40], R4 ;  /* 0x00004004050085a7 */ /* 0x000ea400080010ff */
[----:B--2---:R-:W-:Y:S05]  /*f870*/  @!P0 BRA `(.L_x_109) ;  /* 0xfffffffc00f08947 */ /* 0x004fea000383ffff */
[----:B------:R-:W-:Y:S05]  /*f880*/  BRA `(.L_x_108) ;  /* 0xffffff9400fc7947 */ /* 0x000fea000383ffff */
.L_x_119:
[----:B-1----:R1:W2:Y:S02]  /*f890*/  SYNCS.PHASECHK.TRANS64.TRYWAIT P0, [R5+URZ+0x40], R4 ;  /* 0x00004004050075a7 */ /* 0x0022a400080011ff */
[----:B--2---:R-:W-:Y:S05]  /*f8a0*/  @!P0 NANOSLEEP.SYNCS 0x989680 ;  /* 0x009896800000895d */ /* 0x004fea0003900000 */
[----:B------:R-:W2:Y:S02]  /*f8b0*/  @!P0 SYNCS.PHASECHK.TRANS64 P0, [R5+URZ+0x40], R4 ;  /* 0x00004004050085a7 */ /* 0x000ea400080010ff */
[----:B--2---:R-:W-:Y:S05]  /*f8c0*/  @!P0 BRA `(.L_x_119) ;  /* 0xfffffffc00f08947 */ /* 0x004fea000383ffff */
[----:B------:R-:W-:Y:S05]  /*f8d0*/  BRA `(.L_x_118) ;  /* 0xffffffa400bc7947 */ /* 0x000fea000383ffff */
.L_x_129:
[----:B-1----:R1:W2:Y:S02]  /*f8e0*/  SYNCS.PHASECHK.TRANS64.TRYWAIT P0, [R5+URZ+0x40], R4 ;  /* 0x00004004050075a7 */ /* 0x0022a400080011ff */
[----:B--2---:R-:W-:Y:S05]  /*f8f0*/  @!P0 NANOSLEEP.SYNCS 0x989680 ;  /* 0x009896800000895d */ /* 0x004fea0003900000 */
[----:B------:R-:W2:Y:S02]  /*f900*/  @!P0 SYNCS.PHASECHK.TRANS64 P0, [R5+URZ+0x40], R4 ;  /* 0x00004004050085a7 */ /* 0x000ea400080010ff */
[----:B--2---:R-:W-:Y:S05]  /*f910*/  @!P0 BRA `(.L_x_129) ;  /* 0xfffffffc00f08947 */ /* 0x004fea000383ffff */
[----:B------:R-:W-:Y:S05]  /*f920*/  BRA `(.L_x_128) ;  /* 0xffffffb4007c7947 */ /* 0x000fea000383ffff */
.L_x_139:
[----:B-1----:R1:W2:Y:S02]  /*f930*/  SYNCS.PHASECHK.TRANS64.TRYWAIT P0, [R5+URZ+0x40], R4 ;  /* 0x00004004050075a7 */ /* 0x0022a400080011ff */
[----:B--2---:R-:W-:Y:S05]  /*f940*/  @!P0 NANOSLEEP.SYNCS 0x989680 ;  /* 0x009896800000895d */ /* 0x004fea0003900000 */
[----:B------:R-:W2:Y:S02]  /*f950*/  @!P0 SYNCS.PHASECHK.TRANS64 P0, [R5+URZ+0x40], R4 ;  /* 0x00004004050085a7 */ /* 0x000ea400080010ff */
[----:B--2---:R-:W-:Y:S05]  /*f960*/  @!P0 BRA `(.L_x_139) ;  /* 0xfffffffc00f08947 */ /* 0x004fea000383ffff */
[----:B------:R-:W-:Y:S05]  /*f970*/  BRA `(.L_x_138) ;  /* 0xffffffc4003c7947 */ /* 0x000fea000383ffff */
.L_x_149:
[----:B-1----:R1:W2:Y:S02]  /*f980*/  SYNCS.PHASECHK.TRANS64.TRYWAIT P0, [R5+URZ+0x40], R4 ;  /* 0x00004004050075a7 */ /* 0x0022a400080011ff */
[----:B--2---:R-:W-:Y:S05]  /*f990*/  @!P0 NANOSLEEP.SYNCS 0x989680 ;  /* 0x009896800000895d */ /* 0x004fea0003900000 */
[----:B------:R-:W2:Y:S02]  /*f9a0*/  @!P0 SYNCS.PHASECHK.TRANS64 P0, [R5+URZ+0x40], R4 ;  /* 0x00004004050085a7 */ /* 0x000ea400080010ff */
[----:B--2---:R-:W-:Y:S05]  /*f9b0*/  @!P0 BRA `(.L_x_149) ;  /* 0xfffffffc00f08947 */ /* 0x004fea000383ffff */
[----:B------:R-:W-:Y:S05]  /*f9c0*/  BRA `(.L_x_148) ;  /* 0xffffffd000fc7947 */ /* 0x000fea000383ffff */
.L_x_159:
[----:B-1----:R1:W2:Y:S02]  /*f9d0*/  SYNCS.PHASECHK.TRANS64.TRYWAIT P0, [R3+URZ+0x40], R102 ;  /* 0x00004066030075a7 */ /* 0x0022a400080011ff */
[----:B--2---:R-:W-:Y:S05]  /*f9e0*/  @!P0 NANOSLEEP.SYNCS 0x989680 ;  /* 0x009896800000895d */ /* 0x004fea0003900000 */
[----:B------:R-:W2:Y:S02]  /*f9f0*/  @!P0 SYNCS.PHASECHK.TRANS64 P0, [R3+URZ+0x40], R102 ;  /* 0x00004066030085a7 */ /* 0x000ea400080010ff */
[----:B--2---:R-:W-:Y:S05]  /*fa00*/  @!P0 BRA `(.L_x_159) ;  /* 0xfffffffc00f08947 */ /* 0x004fea000383ffff */
[----:B------:R-:W-:Y:S05]  /*fa10*/  BRA `(.L_x_158) ;  /* 0xffffffe000b87947 */ /* 0x000fea000383ffff */
        .weak           $__internal_0_$__cuda_sm10x_tcgen05_guardrail_trap_col_being_dealloced_not_returned_by_alloc
        .type           $__internal_0_$__cuda_sm10x_tcgen05_guardrail_trap_col_being_dealloced_not_returned_by_alloc,@function
        .size           $__internal_0_$__cuda_sm10x_tcgen05_guardrail_trap_col_being_dealloced_not_returned_by_alloc,($__internal_1_$__cuda_sm10x_tcgen05_guardrail_trap_phase_invalid_during_alloc - $__internal_0_$__cuda_sm10x_tcgen05_guardrail_trap_col_being_dealloced_not_returned_by_alloc)
$__internal_0_$__cuda_sm10x_tcgen05_guardrail_trap_col_being_dealloced_not_returned_by_alloc:
[----:B------:R-:W-:Y:S05]  /*fa20*/  BPT.TRAP 0x1 ;  /* 0x000000040000795c */ /* 0x000fea0000300000 */
[----:B------:R-:W-:-:S04]  /*fa30*/  HFMA2 R3, -RZ, RZ, 0, 0 ;  /* 0x00000000ff037431 */ /* 0x000fc800000001ff */
[----:B------:R-:W-:Y:S05]  /*fa40*/  RET.REL.NODEC R2 `(_ZN7cutlass13device_kernelINS_4gemm6kernel13GemmUniversalIN4cute5tupleIJiiiiEEENS1_10collective13CollectiveMmaINS1_41MainloopSm100TmaUmmaWarpSpecializedSparseILi4ELi2ELi1ENS5_IJNS4_1CILi1EEESB_SB_EEEEENS5_IJNSA_ILi128EEENSA_ILi256EEESE_EEENS_12float_e4m3_tENS5_IJNS4_6LayoutINS5_IJiNS5_IJNSA_ILi2EEEiEEEiEEENS5_IJlNS5_IJSB_SJ_EEElEEEEENSI_INS5_IJNS5_IJSE_iEEESP_iEEENS5_IJNS5_IJSE_NSA_ILi16384EEEEEENS5_IJSB_lEEElEEEEEEEESH_NS5_IJlSB_lEEENS4_8TiledMMAINS4_8MMA_AtomIJNS4_26SM100_MMA_F8F6F4_SS_SPARSEISH_SH_fLi128ELi256ELNS4_4UMMA5MajorE0ELS12_0ELNS11_7ScaleInE0ELS13_0EEEEEENSI_ISC_NS5_IJNSA_ILi0EEES16_S16_EEEEENS5_IJNS4_10UnderscoreES19_S19_EEEEENS4_13SM90_TMA_LOADENS4_14ComposedLayoutINS4_7SwizzleILi2ELi4ELi3EEENS4_25smem_sparse_ptr_flag_bitsILi2ELi8EEENSI_INS5_IJNS5_IJSB_NSA_ILi8EEEEEENS5_IJSJ_NSA_ILi64EEEEEEEEENS5_IJNS5_IJS16_SE_EEESM_EEEEEEEvNS4_8identityES1C_NS1D_INS1E_ILi3ELi4ELi3EEENS4_18smem_ptr_flag_bitsILi8EEENSI_INS5_IJS1I_SE_EEENS5_IJSE_SB_EEEEEEEvS1R_EENS_8epilogue10collective18CollectiveEpilogueINS20_23Sm100TmaWarpSpecializedILi3ELi2ELi32ELb1ELb0EEEJSG_NS5_IJNSI_ISE_SB_EENSI_INSA_ILi32EEESB_EEEEEfNS5_IJSB_llEEEfS29_NS20_6fusion15FusionCallbacksIS24_NS2A_17LinearCombinationIffffLNS_15FloatRoundStyleE2EEESG_S28_JEEENS4_5SM1004TMEM4LOAD26SM100_TMEM_LOAD_32dp32b32xES1C_NS1D_INS1E_ILi2ELi5ELi2EEENS1T_ILi32EEENSI_INS5_IJS26_NSA_ILi4EEEEEENS5_IJSB_S26_EEEEEEENS4_39AutoVectorizingCopyWithAssumedAlignmentILi128EEENS4_14SM90_TMA_STOREES2Q_S2S_S2S_EEEvvEEEEvNT_6ParamsE) ;  /* 0xffffff04026c7950 */ /* 0x000fea0003c3ffff */
        .weak           $__internal_1_$__cuda_sm10x_tcgen05_guardrail_trap_phase_invalid_during_alloc
        .type           $__internal_1_$__cuda_sm10x_tcgen05_guardrail_trap_phase_invalid_during_alloc,@function
        .size           $__internal_1_$__cuda_sm10x_tcgen05_guardrail_trap_phase_invalid_during_alloc,($__internal_2_$__cuda_sm10x_tcgen05_guardrail_trap_unallocated_columns_being_dealloced - $__internal_1_$__cuda_sm10x_tcgen05_guardrail_trap_phase_invalid_during_alloc)
$__internal_1_$__cuda_sm10x_tcgen05_guardrail_trap_phase_invalid_during_alloc:
[----:B------:R-:W-:Y:S05]  /*fa50*/  BPT.TRAP 0x1 ;  /* 0x000000040000795c */ /* 0x000fea0000300000 */
[----:B------:R-:W-:-:S04]  /*fa60*/  MOV R3, 0x0 ;  /* 0x0000000000037802 */ /* 0x000fc80000000f00 */
[----:B------:R-:W-:Y:S05]  /*fa70*/  RET.REL.NODEC R2 `(_ZN7cutlass13device_kernelINS_4gemm6kernel13GemmUniversalIN4cute5tupleIJiiiiEEENS1_10collective13CollectiveMmaINS1_41MainloopSm100TmaUmmaWarpSpecializedSparseILi4ELi2ELi1ENS5_IJNS4_1CILi1EEESB_SB_EEEEENS5_IJNSA_ILi128EEENSA_ILi256EEESE_EEENS_12float_e4m3_tENS5_IJNS4_6LayoutINS5_IJiNS5_IJNSA_ILi2EEEiEEEiEEENS5_IJlNS5_IJSB_SJ_EEElEEEEENSI_INS5_IJNS5_IJSE_iEEESP_iEEENS5_IJNS5_IJSE_NSA_ILi16384EEEEEENS5_IJSB_lEEElEEEEEEEESH_NS5_IJlSB_lEEENS4_8TiledMMAINS4_8MMA_AtomIJNS4_26SM100_MMA_F8F6F4_SS_SPARSEISH_SH_fLi128ELi256ELNS4_4UMMA5MajorE0ELS12_0ELNS11_7ScaleInE0ELS13_0EEEEEENSI_ISC_NS5_IJNSA_ILi0EEES16_S16_EEEEENS5_IJNS4_10UnderscoreES19_S19_EEEEENS4_13SM90_TMA_LOADENS4_14ComposedLayoutINS4_7SwizzleILi2ELi4ELi3EEENS4_25smem_sparse_ptr_flag_bitsILi2ELi8EEENSI_INS5_IJNS5_IJSB_NSA_ILi8EEEEEENS5_IJSJ_NSA_ILi64EEEEEEEEENS5_IJNS5_IJS16_SE_EEESM_EEEEEEEvNS4_8identityES1C_NS1D_INS1E_ILi3ELi4ELi3EEENS4_18smem_ptr_flag_bitsILi8EEENSI_INS5_IJS1I_SE_EEENS5_IJSE_SB_EEEEEEEvS1R_EENS_8epilogue10collective18CollectiveEpilogueINS20_23Sm100TmaWarpSpecializedILi3ELi2ELi32ELb1ELb0EEEJSG_NS5_IJNSI_ISE_SB_EENSI_INSA_ILi32EEESB_EEEEEfNS5_IJSB_llEEEfS29_NS20_6fusion15FusionCallbacksIS24_NS2A_17LinearCombinationIffffLNS_15FloatRoundStyleE2EEESG_S28_JEEENS4_5SM1004TMEM4LOAD26SM100_TMEM_LOAD_32dp32b32xES1C_NS1D_INS1E_ILi2ELi5ELi2EEENS1T_ILi32EEENSI_INS5_IJS26_NSA_ILi4EEEEEENS5_IJSB_S26_EEEEEEENS4_39AutoVectorizingCopyWithAssumedAlignmentILi128EEENS4_14SM90_TMA_STOREES2Q_S2S_S2S_EEEvvEEEEvNT_6ParamsE) ;  /* 0xffffff0402607950 */ /* 0x000fea0003c3ffff */
        .weak           $__internal_2_$__cuda_sm10x_tcgen05_guardrail_trap_unallocated_columns_being_dealloced
        .type           $__internal_2_$__cuda_sm10x_tcgen05_guardrail_trap_unallocated_columns_being_dealloced,@function
        .size           $__internal_2_$__cuda_sm10x_tcgen05_guardrail_trap_unallocated_columns_being_dealloced,(.L_x_214 - $__internal_2_$__cuda_sm10x_tcgen05_guardrail_trap_unallocated_columns_being_dealloced)
$__internal_2_$__cuda_sm10x_tcgen05_guardrail_trap_unallocated_columns_being_dealloced:
[----:B------:R-:W-:Y:S05]  /*fa80*/  BPT.TRAP 0x1 ;  /* 0x000000040000795c */ /* 0x000fea0000300000 */
[----:B------:R-:W-:-:S04]  /*fa90*/  HFMA2 R3, -RZ, RZ, 0, 0 ;  /* 0x00000000ff037431 */ /* 0x000fc800000001ff */
[----:B------:R-:W-:Y:S05]  /*faa0*/  RET.REL.NODEC R2 `(_ZN7cutlass13device_kernelINS_4gemm6kernel13GemmUniversalIN4cute5tupleIJiiiiEEENS1_10collective13CollectiveMmaINS1_41MainloopSm100TmaUmmaWarpSpecializedSparseILi4ELi2ELi1ENS5_IJNS4_1CILi1EEESB_SB_EEEEENS5_IJNSA_ILi128EEENSA_ILi256EEESE_EEENS_12float_e4m3_tENS5_IJNS4_6LayoutINS5_IJiNS5_IJNSA_ILi2EEEiEEEiEEENS5_IJlNS5_IJSB_SJ_EEElEEEEENSI_INS5_IJNS5_IJSE_iEEESP_iEEENS5_IJNS5_IJSE_NSA_ILi16384EEEEEENS5_IJSB_lEEElEEEEEEEESH_NS5_IJlSB_lEEENS4_8TiledMMAINS4_8MMA_AtomIJNS4_26SM100_MMA_F8F6F4_SS_SPARSEISH_SH_fLi128ELi256ELNS4_4UMMA5MajorE0ELS12_0ELNS11_7ScaleInE0ELS13_0EEEEEENSI_ISC_NS5_IJNSA_ILi0EEES16_S16_EEEEENS5_IJNS4_10UnderscoreES19_S19_EEEEENS4_13SM90_TMA_LOADENS4_14ComposedLayoutINS4_7SwizzleILi2ELi4ELi3EEENS4_25smem_sparse_ptr_flag_bitsILi2ELi8EEENSI_INS5_IJNS5_IJSB_NSA_ILi8EEEEEENS5_IJSJ_NSA_ILi64EEEEEEEEENS5_IJNS5_IJS16_SE_EEESM_EEEEEEEvNS4_8identityES1C_NS1D_INS1E_ILi3ELi4ELi3EEENS4_18smem_ptr_flag_bitsILi8EEENSI_INS5_IJS1I_SE_EEENS5_IJSE_SB_EEEEEEEvS1R_EENS_8epilogue10collective18CollectiveEpilogueINS20_23Sm100TmaWarpSpecializedILi3ELi2ELi32ELb1ELb0EEEJSG_NS5_IJNSI_ISE_SB_EENSI_INSA_ILi32EEESB_EEEEEfNS5_IJSB_llEEEfS29_NS20_6fusion15FusionCallbacksIS24_NS2A_17LinearCombinationIffffLNS_15FloatRoundStyleE2EEESG_S28_JEEENS4_5SM1004TMEM4LOAD26SM100_TMEM_LOAD_32dp32b32xES1C_NS1D_INS1E_ILi2ELi5ELi2EEENS1T_ILi32EEENSI_INS5_IJS26_NSA_ILi4EEEEEENS5_IJSB_S26_EEEEEEENS4_39AutoVectorizingCopyWithAssumedAlignmentILi128EEENS4_14SM90_TMA_STOREES2Q_S2S_S2S_EEEvvEEEEvNT_6ParamsE) ;  /* 0xffffff0402547950 */ /* 0x000fea0003c3ffff */
.L_x_213:
[----:B------:R-:W-:-:S00]  /*fab0*/  BRA `(.L_x_213) ;  /* 0xfffffffc00fc7947 */ /* 0x000fc0000383ffff */
[----:B------:R-:W-:-:S00]  /*fac0*/  NOP ;  /* 0x0000000000007918 */ /* 0x000fc00000000000 */
        /* <DEDUP_REMOVED lines=11> */
.L_x_214:


//--------------------- .nv.global.init           --------------------------
	.section	.nv.global.init,"aw",@progbits
.nv.global.init:
	.type		$str$27,@object
	.size		$str$27,($str$28 - $str$27)
$str$27:
        /*0000*/ 	.byte	0x28, 0x61, 0x64, 0x64, 0x72, 0x65, 0x73, 0x73, 0x20, 0x26, 0x20, 0x6d, 0x61, 0x73, 0x6b, 0x29
        /*0010*/ 	.byte	0x20, 0x3d, 0x3d, 0x20, 0x30, 0x00
	.type		$str$28,@object
	.size		$str$28,($str$26 - $str$28)
$str$28:
        /*0016*/ 	.byte	0x2f, 0x74, 0x6d, 0x70, 0x2f, 0x63, 0x75, 0x74, 0x6c, 0x61, 0x73, 0x73, 0x5f, 0x73, 0x77, 0x65
        /*0026*/ 	.byte	0x65, 0x70, 0x5f, 0x73, 0x72, 0x63, 0x2f, 0x69, 0x6e, 0x63, 0x6c, 0x75, 0x64, 0x65, 0x2f, 0x63
        /*0036*/ 	.byte	0x75, 0x74, 0x65, 0x2f, 0x70, 0x6f, 0x69, 0x6e, 0x74, 0x65, 0x72, 0x5f, 0x66, 0x6c, 0x61, 0x67
        /*0046*/ 	.byte	0x67, 0x65, 0x64, 0x2e, 0x68, 0x70, 0x70, 0x00
	.type		$str$26,@object
	.size		$str$26,($str$25 - $str$26)
$str$26:
        /*004e*/ 	.byte	0x2f, 0x74, 0x6d, 0x70, 0x2f, 0x63, 0x75, 0x74, 0x6c, 0x61, 0x73, 0x73, 0x5f, 0x73, 0x77, 0x65
        /*005e*/ 	.byte	0x65, 0x70, 0x5f, 0x73, 0x72, 0x63, 0x2f, 0x69, 0x6e, 0x63, 0x6c, 0x75, 0x64, 0x65, 0x2f, 0x63
        /*006e*/ 	.byte	0x75, 0x74, 0x65, 0x2f, 0x61, 0x74, 0x6f, 0x6d, 0x2f, 0x63, 0x6f, 0x70, 0x79, 0x5f, 0x74, 0x72
        /*007e*/ 	.byte	0x61, 0x69, 0x74, 0x73, 0x5f, 0x73, 0x6d, 0x31, 0x30, 0x30, 0x2e, 0x68, 0x70, 0x70, 0x00
	.type		$str$25,@object
	.size		$str$25,(__unnamed_1 - $str$25)
$str$25:
        /*008d*/ 	.byte	0x28, 0x28, 0x75, 0x69, 0x6e, 0x74, 0x33, 0x32, 0x5f, 0x74, 0x28, 0x74, 0x68, 0x72, 0x65, 0x61
        /*009d*/ 	.byte	0x64, 0x49, 0x64, 0x78, 0x2e, 0x78, 0x29, 0x20, 0x2f, 0x20, 0x33, 0x32, 0x29, 0x20, 0x25, 0x20
        /*00ad*/ 	.byte	0x34, 0x29, 0x20, 0x3d, 0x3d, 0x20, 0x28, 0x28, 0x28, 0x74, 0x6d, 0x65, 0x6d, 0x5f, 0x61, 0x64
        /*00bd*/ 	.byte	0x64, 0x72, 0x20, 0x3e, 0x3e, 0x20, 0x31, 0x36, 0x29, 0x20, 0x2f, 0x20, 0x33, 0x32, 0x29, 0x20
        /*00cd*/ 	.byte	0x25, 0x20, 0x34, 0x29, 0x00
	.type		__unnamed_1,@object
	.size		__unnamed_1,(__unnamed_2 - __unnamed_1)
__unnamed_1:
        /*00d2*/ 	.byte	0x61, 0x75, 0x74, 0x6f, 0x20, 0x63, 0x75, 0x74, 0x65, 0x3a, 0x3a, 0x61, 0x73, 0x5f, 0x70, 0x6f
        /* <DEDUP_REMOVED lines=23> */
        /*0252*/ 	.byte	0x3a, 0x3a, 0x43, 0x3c, 0x34, 0x30, 0x39, 0x36, 0x3e, 0x3e, 0x3e, 0x3e, 0x5d, 0x00
	.type		__unnamed_2,@object
	.size		__unnamed_2,(.L_2 - __unnamed_2)
__unnamed_2:
        /* <DEDUP_REMOVED lines=42> */
        /*0500*/ 	.byte	0x3e, 0x5d, 0x00
.L_2:


//--------------------- .nv.shared._ZN7cutlass13device_kernelINS_4gemm6kernel13GemmUniversalIN4cute5tupleIJiiiiEEENS1_10collective13CollectiveMmaINS1_41MainloopSm100TmaUmmaWarpSpecializedSparseILi4ELi2ELi1ENS5_IJNS4_1CILi1EEESB_SB_EEEEENS5_IJNSA_ILi128EEENSA_ILi256EEESE_EEENS_12float_e4m3_tENS5_IJNS4_6LayoutINS5_IJiNS5_IJNSA_ILi2EEEiEEEiEEENS5_IJlNS5_IJSB_SJ_EEElEEEEENSI_INS5_IJNS5_IJSE_iEEESP_iEEENS5_IJNS5_IJSE_NSA_ILi16384EEEEEENS5_IJSB_lEEElEEEEEEEESH_NS5_IJlSB_lEEENS4_8TiledMMAINS4_8MMA_AtomIJNS4_26SM100_MMA_F8F6F4_SS_SPARSEISH_SH_fLi128ELi256ELNS4_4UMMA5MajorE0ELS12_0ELNS11_7ScaleInE0ELS13_0EEEEEENSI_ISC_NS5_IJNSA_ILi0EEES16_S16_EEEEENS5_IJNS4_10UnderscoreES19_S19_EEEEENS4_13SM90_TMA_LOADENS4_14ComposedLayoutINS4_7SwizzleILi2ELi4ELi3EEENS4_25smem_sparse_ptr_flag_bitsILi2ELi8EEENSI_INS5_IJNS5_IJSB_NSA_ILi8EEEEEENS5_IJSJ_NSA_ILi64EEEEEEEEENS5_IJNS5_IJS16_SE_EEESM_EEEEEEEvNS4_8identityES1C_NS1D_INS1E_ILi3ELi4ELi3EEENS4_18smem_ptr_flag_bitsILi8EEENSI_INS5_IJS1I_SE_EEENS5_IJSE_SB_EEEEEEEvS1R_EENS_8epilogue10collective18CollectiveEpilogueINS20_23Sm100TmaWarpSpecializedILi3ELi2ELi32ELb1ELb0EEEJSG_NS5_IJNSI_ISE_SB_EENSI_INSA_ILi32EEESB_EEEEEfNS5_IJSB_llEEEfS29_NS20_6fusion15FusionCallbacksIS24_NS2A_17LinearCombinationIffffLNS_15FloatRoundStyleE2EEESG_S28_JEEENS4_5SM1004TMEM4LOAD26SM100_TMEM_LOAD_32dp32b32xES1C_NS1D_INS1E_ILi2ELi5ELi2EEENS1T_ILi32EEENSI_INS5_IJS26_NSA_ILi4EEEEEENS5_IJSB_S26_EEEEEEENS4_39AutoVectorizingCopyWithAssumedAlignmentILi128EEENS4_14SM90_TMA_STOREES2Q_S2S_S2S_EEEvvEEEEvNT_6ParamsE --------------------------
	.section	.nv.shared._ZN7cutlass13device_kernelINS_4gemm6kernel13GemmUniversalIN4cute5tupleIJiiiiEEENS1_10collective13CollectiveMmaINS1_41MainloopSm100TmaUmmaWarpSpecializedSparseILi4ELi2ELi1ENS5_IJNS4_1CILi1EEESB_SB_EEEEENS5_IJNSA_ILi128EEENSA_ILi256EEESE_EEENS_12float_e4m3_tENS5_IJNS4_6LayoutINS5_IJiNS5_IJNSA_ILi2EEEiEEEiEEENS5_IJlNS5_IJSB_SJ_EEElEEEEENSI_INS5_IJNS5_IJSE_iEEESP_iEEENS5_IJNS5_IJSE_NSA_ILi16384EEEEEENS5_IJSB_lEEElEEEEEEEESH_NS5_IJlSB_lEEENS4_8TiledMMAINS4_8MMA_AtomIJNS4_26SM100_MMA_F8F6F4_SS_SPARSEISH_SH_fLi128ELi256ELNS4_4UMMA5MajorE0ELS12_0ELNS11_7ScaleInE0ELS13_0EEEEEENSI_ISC_NS5_IJNSA_ILi0EEES16_S16_EEEEENS5_IJNS4_10UnderscoreES19_S19_EEEEENS4_13SM90_TMA_LOADENS4_14ComposedLayoutINS4_7SwizzleILi2ELi4ELi3EEENS4_25smem_sparse_ptr_flag_bitsILi2ELi8EEENSI_INS5_IJNS5_IJSB_NSA_ILi8EEEEEENS5_IJSJ_NSA_ILi64EEEEEEEEENS5_IJNS5_IJS16_SE_EEESM_EEEEEEEvNS4_8identityES1C_NS1D_INS1E_ILi3ELi4ELi3EEENS4_18smem_ptr_flag_bitsILi8EEENSI_INS5_IJS1I_SE_EEENS5_IJSE_SB_EEEEEEEvS1R_EENS_8epilogue10collective18CollectiveEpilogueINS20_23Sm100TmaWarpSpecializedILi3ELi2ELi32ELb1ELb0EEEJSG_NS5_IJNSI_ISE_SB_EENSI_INSA_ILi32EEESB_EEEEEfNS5_IJSB_llEEEfS29_NS20_6fusion15FusionCallbacksIS24_NS2A_17LinearCombinationIffffLNS_15FloatRoundStyleE2EEESG_S28_JEEENS4_5SM1004TMEM4LOAD26SM100_TMEM_LOAD_32dp32b32xES1C_NS1D_INS1E_ILi2ELi5ELi2EEENS1T_ILi32EEENSI_INS5_IJS26_NSA_ILi4EEEEEENS5_IJSB_S26_EEEEEEENS4_39AutoVectorizingCopyWithAssumedAlignmentILi128EEENS4_14SM90_TMA_STOREES2Q_S2S_S2S_EEEvvEEEEvNT_6ParamsE,"aw",@nobits
	.sectionflags	@""
	.align	16
	.zero		1024


//--------------------- .nv.shared.reserved.0     --------------------------
	.section	.nv.shared.reserved.0,"aw",@nobits
	.weak		__nv_reservedSMEM_offset_0_alias
	.size		__nv_reservedSMEM_offset_0_alias, 0, 64
	.other		__nv_reservedSMEM_offset_0_alias,@"STO_CUDA_RESERVED_SHARED STV_DEFAULT"
__nv_reservedSMEM_offset_0_alias:
	.zero		0
.nv.shared.reserved.0:
	.zero		64
	.weak		__nv_reservedSMEM_tcgen05_partition
	.type		__nv_reservedSMEM_tcgen05_partition,@object
	.size		__nv_reservedSMEM_tcgen05_partition,(.L_0 - __nv_reservedSMEM_tcgen05_partition)
__nv_reservedSMEM_tcgen05_partition:
	.zero		32
.L_0:


//--------------------- .nv.global                --------------------------
	.section	.nv.global,"aw",@nobits
.nv.global:
	.type		_ZN39_INTERNAL_2d422a09_4_k_cu_97317d7d_29514cute1_E,@object
	.size		_ZN39_INTERNAL_2d422a09_4_k_cu_97317d7d_29514cute1_E,(_ZN39_INTERNAL_2d422a09_4_k_cu_97317d7d_29514cuda3std3__45__cpo6cbeginE - _ZN39_INTERNAL_2d422a09_4_k_cu_97317d7d_29514cute1_E)
_ZN39_INTERNAL_2d422a09_4_k_cu_97317d7d_29514cute1_E:
	.zero		1
	.type		_ZN39_INTERNAL_2d422a09_4_k_cu_97317d7d_29514cuda3std3__45__cpo6cbeginE,@object
	.size		_ZN39_INTERNAL_2d422a09_4_k_cu_97317d7d_29514cuda3std3__45__cpo6cbeginE,(_ZN39_INTERNAL_2d422a09_4_k_cu_97317d7d_29514cuda3std3__48in_placeE - _ZN39_INTERNAL_2d422a09_4_k_cu_97317d7d_29514cuda3std3__45__cpo6cbeginE)
_ZN39_INTERNAL_2d422a09_4_k_cu_97317d7d_29514cuda3std3__45__cpo6cbeginE:
	.zero		1
	.type		_ZN39_INTERNAL_2d422a09_4_k_cu_97317d7d_29514cuda3std3__48in_placeE,@object
	.size		_ZN39_INTERNAL_2d422a09_4_k_cu_97317d7d_29514cuda3std3__48in_placeE,(_ZN39_INTERNAL_2d422a09_4_k_cu_97317d7d_29514cuda3std6ranges3__45__cpo9iter_moveE - _ZN39_INTERNAL_2d422a09_4_k_cu_97317d7d_29514cuda3std3__48in_placeE)
_ZN39_INTERNAL_2d422a09_4_k_cu_97317d7d_29514cuda3std3__48in_placeE:
	.zero		1
	.type		_ZN39_INTERNAL_2d422a09_4_k_cu_97317d7d_29514cuda3std6ranges3__45__cpo9iter_moveE,@object
	.size		_ZN39_INTERNAL_2d422a09_4_k_cu_97317d7d_29514cuda3std6ranges3__45__cpo9iter_moveE,(_ZN39_INTERNAL_2d422a09_4_k_cu_97317d7d_29514cuda3std3__45__cpo5beginE - _ZN39_INTERNAL_2d422a09_4_k_cu_97317d7d_29514cuda3std6ranges3__45__cpo9iter_moveE)
_ZN39_INTERNAL_2d422a09_4_k_cu_97317d7d_29514cuda3std6ranges3__45__cpo9iter_moveE:
	.zero		1
	.type		_ZN39_INTERNAL_2d422a09_4_k_cu_97317d7d_29514cuda3std3__45__cpo5beginE,@object
	.size		_ZN39_INTERNAL_2d422a09_4_k_cu_97317d7d_29514cuda3std3__45__cpo5beginE,(_ZN39_INTERNAL_2d422a09_4_k_cu_97317d7d_29514cuda3std3__441_GLOBAL__N__2d422a09_4_k_cu_97317d7d_29516ignoreE - _ZN39_INTERNAL_2d422a09_4_k_cu_97317d7d_29514cuda3std3__45__cpo5beginE)
_ZN39_INTERNAL_2d422a09_4_k_cu_97317d7d_29514cuda3std3__45__cpo5beginE:
	.zero		1
	.type		_ZN39_INTERNAL_2d422a09_4_k_cu_97317d7d_29514cuda3std3__441_GLOBAL__N__2d422a09_4_k_cu_97317d7d_29516ignoreE,@object
	.size		_ZN39_INTERNAL_2d422a09_4_k_cu_97317d7d_29514cuda3std3__441_GLOBAL__N__2d422a09_4_k_cu_97317d7d_29516ignoreE,(_ZN39_INTERNAL_2d422a09_4_k_cu_97317d7d_29514cute7productE - _ZN39_INTERNAL_2d422a09_4_k_cu_97317d7d_29514cuda3std3__441_GLOBAL__N__2d422a09_4_k_cu_97317d7d_29516ignoreE)
_ZN39_INTERNAL_2d422a09_4_k_cu_97317d7d_29514cuda3std3__441_GLOBAL__N__2d422a09_4_k_cu_97317d7d_29516ignoreE:
	.zero		1
	.type		_ZN39_INTERNAL_2d422a09_4_k_cu_97317d7d_29514cute7productE,@object
	.size		_ZN39_INTERNAL_2d422a09_4_k_cu_97317d7d_29514cute7productE,(_ZN39_INTERNAL_2d422a09_4_k_cu_97317d7d_29514cuda3std3__45__cpo3endE - _ZN39_INTERNAL_2d422a09_4_k_cu_97317d7d_29514cute7productE)
_ZN39_INTERNAL_2d422a09_4_k_cu_97317d7d_29514cute7productE:
	.zero		1
	.type		_ZN39_INTERNAL_2d422a09_4_k_cu_97317d7d_29514cuda3std3__45__cpo3endE,@object
	.size		_ZN39_INTERNAL_2d422a09_4_k_cu_97317d7d_29514cuda3std3__45__cpo3endE,(_ZN39_INTERNAL_2d422a09_4_k_cu_97317d7d_29514cuda3std3__419piecewise_constructE - _ZN39_INTERNAL_2d422a09_4_k_cu_97317d7d_29514cuda3std3__45__cpo3endE)
_ZN39_INTERNAL_2d422a09_4_k_cu_97317d7d_29514cuda3std3__45__cpo3endE:
	.zero		1
	.type		_ZN39_INTERNAL_2d422a09_4_k_cu_97317d7d_29514cuda3std3__419piecewise_constructE,@object
	.size		_ZN39_INTERNAL_2d422a09_4_k_cu_97317d7d_29514cuda3std3__419piecewise_constructE,(_ZN39_INTERNAL_2d422a09_4_k_cu_97317d7d_29514cuda3std3__45__cpo4cendE - _ZN39_INTERNAL_2d422a09_4_k_cu_97317d7d_29514cuda3std3__419piecewise_constructE)
_ZN39_INTERNAL_2d422a09_4_k_cu_97317d7d_29514cuda3std3__419piecewise_constructE:
	.zero		1
	.type		_ZN39_INTERNAL_2d422a09_4_k_cu_97317d7d_29514cuda3std3__45__cpo4cendE,@object
	.size		_ZN39_INTERNAL_2d422a09_4_k_cu_97317d7d_29514cuda3std3__45__cpo4cendE,(_ZN39_INTERNAL_2d422a09_4_k_cu_97317d7d_29514cuda3std6ranges3__45__cpo4swapE - _ZN39_INTERNAL_2d422a09_4_k_cu_97317d7d_29514cuda3std3__45__cpo4cendE)
_ZN39_INTERNAL_2d422a09_4_k_cu_97317d7d_29514cuda3std3__45__cpo4cendE:
	.zero		1
	.type		_ZN39_INTERNAL_2d422a09_4_k_cu_97317d7d_29514cuda3std6ranges3__45__cpo4swapE,@object
	.size		_ZN39_INTERNAL_2d422a09_4_k_cu_97317d7d_29514cuda3std6ranges3__45__cpo4swapE,(.L_10 - _ZN39_INTERNAL_2d422a09_4_k_cu_97317d7d_29514cuda3std6ranges3__45__cpo4swapE)
_ZN39_INTERNAL_2d422a09_4_k_cu_97317d7d_29514cuda3std6ranges3__45__cpo4swapE:
	.zero		1
.L_10:


//--------------------- .nv.constant0._ZN7cutlass13device_kernelINS_4gemm6kernel13GemmUniversalIN4cute5tupleIJiiiiEEENS1_10collective13CollectiveMmaINS1_41MainloopSm100TmaUmmaWarpSpecializedSparseILi4ELi2ELi1ENS5_IJNS4_1CILi1EEESB_SB_EEEEENS5_IJNSA_ILi128EEENSA_ILi256EEESE_EEENS_12float_e4m3_tENS5_IJNS4_6LayoutINS5_IJiNS5_IJNSA_ILi2EEEiEEEiEEENS5_IJlNS5_IJSB_SJ_EEElEEEEENSI_INS5_IJNS5_IJSE_iEEESP_iEEENS5_IJNS5_IJSE_NSA_ILi16384EEEEEENS5_IJSB_lEEElEEEEEEEESH_NS5_IJlSB_lEEENS4_8TiledMMAINS4_8MMA_AtomIJNS4_26SM100_MMA_F8F6F4_SS_SPARSEISH_SH_fLi128ELi256ELNS4_4UMMA5MajorE0ELS12_0ELNS11_7ScaleInE0ELS13_0EEEEEENSI_ISC_NS5_IJNSA_ILi0EEES16_S16_EEEEENS5_IJNS4_10UnderscoreES19_S19_EEEEENS4_13SM90_TMA_LOADENS4_14ComposedLayoutINS4_7SwizzleILi2ELi4ELi3EEENS4_25smem_sparse_ptr_flag_bitsILi2ELi8EEENSI_INS5_IJNS5_IJSB_NSA_ILi8EEEEEENS5_IJSJ_NSA_ILi64EEEEEEEEENS5_IJNS5_IJS16_SE_EEESM_EEEEEEEvNS4_8identityES1C_NS1D_INS1E_ILi3ELi4ELi3EEENS4_18smem_ptr_flag_bitsILi8EEENSI_INS5_IJS1I_SE_EEENS5_IJSE_SB_EEEEEEEvS1R_EENS_8epilogue10collective18CollectiveEpilogueINS20_23Sm100TmaWarpSpecializedILi3ELi2ELi32ELb1ELb0EEEJSG_NS5_IJNSI_ISE_SB_EENSI_INSA_ILi32EEESB_EEEEEfNS5_IJSB_llEEEfS29_NS20_6fusion15FusionCallbacksIS24_NS2A_17LinearCombinationIffffLNS_15FloatRoundStyleE2EEESG_S28_JEEENS4_5SM1004TMEM4LOAD26SM100_TMEM_LOAD_32dp32b32xES1C_NS1D_INS1E_ILi2ELi5ELi2EEENS1T_ILi32EEENSI_INS5_IJS26_NSA_ILi4EEEEEENS5_IJSB_S26_EEEEEEENS4_39AutoVectorizingCopyWithAssumedAlignmentILi128EEENS4_14SM90_TMA_STOREES2Q_S2S_S2S_EEEvvEEEEvNT_6ParamsE --------------------------
	.section	.nv.constant0._ZN7cutlass13device_kernelINS_4gemm6kernel13GemmUniversalIN4cute5tupleIJiiiiEEENS1_10collective13CollectiveMmaINS1_41MainloopSm100TmaUmmaWarpSpecializedSparseILi4ELi2ELi1ENS5_IJNS4_1CILi1EEESB_SB_EEEEENS5_IJNSA_ILi128EEENSA_ILi256EEESE_EEENS_12float_e4m3_tENS5_IJNS4_6LayoutINS5_IJiNS5_IJNSA_ILi2EEEiEEEiEEENS5_IJlNS5_IJSB_SJ_EEElEEEEENSI_INS5_IJNS5_IJSE_iEEESP_iEEENS5_IJNS5_IJSE_NSA_ILi16384EEEEEENS5_IJSB_lEEElEEEEEEEESH_NS5_IJlSB_lEEENS4_8TiledMMAINS4_8MMA_AtomIJNS4_26SM100_MMA_F8F6F4_SS_SPARSEISH_SH_fLi128ELi256ELNS4_4UMMA5MajorE0ELS12_0ELNS11_7ScaleInE0ELS13_0EEEEEENSI_ISC_NS5_IJNSA_ILi0EEES16_S16_EEEEENS5_IJNS4_10UnderscoreES19_S19_EEEEENS4_13SM90_TMA_LOADENS4_14ComposedLayoutINS4_7SwizzleILi2ELi4ELi3EEENS4_25smem_sparse_ptr_flag_bitsILi2ELi8EEENSI_INS5_IJNS5_IJSB_NSA_ILi8EEEEEENS5_IJSJ_NSA_ILi64EEEEEEEEENS5_IJNS5_IJS16_SE_EEESM_EEEEEEEvNS4_8identityES1C_NS1D_INS1E_ILi3ELi4ELi3EEENS4_18smem_ptr_flag_bitsILi8EEENSI_INS5_IJS1I_SE_EEENS5_IJSE_SB_EEEEEEEvS1R_EENS_8epilogue10collective18CollectiveEpilogueINS20_23Sm100TmaWarpSpecializedILi3ELi2ELi32ELb1ELb0EEEJSG_NS5_IJNSI_ISE_SB_EENSI_INSA_ILi32EEESB_EEEEEfNS5_IJSB_llEEEfS29_NS20_6fusion15FusionCallbacksIS24_NS2A_17LinearCombinationIffffLNS_15FloatRoundStyleE2EEESG_S28_JEEENS4_5SM1004TMEM4LOAD26SM100_TMEM_LOAD_32dp32b32xES1C_NS1D_INS1E_ILi2ELi5ELi2EEENS1T_ILi32EEENSI_INS5_IJS26_NSA_ILi4EEEEEENS5_IJSB_S26_EEEEEEENS4_39AutoVectorizingCopyWithAssumedAlignmentILi128EEENS4_14SM90_TMA_STOREES2Q_S2S_S2S_EEEvvEEEEvNT_6ParamsE,"a",@progbits
	.sectionflags	@""
	.align	4
.nv.constant0._ZN7cutlass13device_kernelINS_4gemm6kernel13GemmUniversalIN4cute5tupleIJiiiiEEENS1_10collective13CollectiveMmaINS1_41MainloopSm100TmaUmmaWarpSpecializedSparseILi4ELi2ELi1ENS5_IJNS4_1CILi1EEESB_SB_EEEEENS5_IJNSA_ILi128EEENSA_ILi256EEESE_EEENS_12float_e4m3_tENS5_IJNS4_6LayoutINS5_IJiNS5_IJNSA_ILi2EEEiEEEiEEENS5_IJlNS5_IJSB_SJ_EEElEEEEENSI_INS5_IJNS5_IJSE_iEEESP_iEEENS5_IJNS5_IJSE_NSA_ILi16384EEEEEENS5_IJSB_lEEElEEEEEEEESH_NS5_IJlSB_lEEENS4_8TiledMMAINS4_8MMA_AtomIJNS4_26SM100_MMA_F8F6F4_SS_SPARSEISH_SH_fLi128ELi256ELNS4_4UMMA5MajorE0ELS12_0ELNS11_7ScaleInE0ELS13_0EEEEEENSI_ISC_NS5_IJNSA_ILi0EEES16_S16_EEEEENS5_IJNS4_10UnderscoreES19_S19_EEEEENS4_13SM90_TMA_LOADENS4_14ComposedLayoutINS4_7SwizzleILi2ELi4ELi3EEENS4_25smem_sparse_ptr_flag_bitsILi2ELi8EEENSI_INS5_IJNS5_IJSB_NSA_ILi8EEEEEENS5_IJSJ_NSA_ILi64EEEEEEEEENS5_IJNS5_IJS16_SE_EEESM_EEEEEEEvNS4_8identityES1C_NS1D_INS1E_ILi3ELi4ELi3EEENS4_18smem_ptr_flag_bitsILi8EEENSI_INS5_IJS1I_SE_EEENS5_IJSE_SB_EEEEEEEvS1R_EENS_8epilogue10collective18CollectiveEpilogueINS20_23Sm100TmaWarpSpecializedILi3ELi2ELi32ELb1ELb0EEEJSG_NS5_IJNSI_ISE_SB_EENSI_INSA_ILi32EEESB_EEEEEfNS5_IJSB_llEEEfS29_NS20_6fusion15FusionCallbacksIS24_NS2A_17LinearCombinationIffffLNS_15FloatRoundStyleE2EEESG_S28_JEEENS4_5SM1004TMEM4LOAD26SM100_TMEM_LOAD_32dp32b32xES1C_NS1D_INS1E_ILi2ELi5ELi2EEENS1T_ILi32EEENSI_INS5_IJS26_NSA_ILi4EEEEEENS5_IJSB_S26_EEEEEEENS4_39AutoVectorizingCopyWithAssumedAlignmentILi128EEENS4_14SM90_TMA_STOREES2Q_S2S_S2S_EEEvvEEEEvNT_6ParamsE:
	.zero		3456


//--------------------- SYMBOLS --------------------------

	.type		.nv.reservedSmem.offset0,@object
	.size		.nv.reservedSmem.offset0,0x4
	.type		.nv.reservedSmem.cap,@object
	.size		.nv.reservedSmem.cap,0x4
	.type		__assertfail,@function
